def matmul_kernel(
    a_ptr,
    b_ptr,
    c_ptr,
    M,
    N,
    K,
    stride_am,
    stride_ak,
    stride_bk,
    stride_bn,
    stride_cm,
    stride_cn,
    BLOCK_M: tl.constexpr,
    BLOCK_N: tl.constexpr,
    BLOCK_K: tl.constexpr,
    GROUP_M: tl.constexpr,
):
    pid = tl.program_id(axis=0)
    num_pid_m = tl.cdiv(M, BLOCK_M)
    num_pid_n = tl.cdiv(N, BLOCK_N)
    num_pid_in_group = GROUP_M * num_pid_n
    group_id = pid // num_pid_in_group
    first_pid_m = group_id * GROUP_M
    group_size_m = min(num_pid_m - first_pid_m, GROUP_M)
    pid_m = first_pid_m + ((pid % num_pid_in_group) % group_size_m)
    pid_n = (pid % num_pid_in_group) // group_size_m

    offs_am = (pid_m * BLOCK_M + tl.arange(0, BLOCK_M)) % M
    offs_bn = (pid_n * BLOCK_N + tl.arange(0, BLOCK_N)) % N
    offs_k = tl.arange(0, BLOCK_K)
    a_ptrs = a_ptr + offs_am[:, None] * stride_am + offs_k[None, :] * stride_ak
    b_ptrs = b_ptr + offs_k[:, None] * stride_bk + offs_bn[None, :] * stride_bn

    acc = tl.zeros((BLOCK_M, BLOCK_N), dtype=tl.float32)
    for kk in range(0, tl.cdiv(K, BLOCK_K)):
        a = tl.load(a_ptrs, mask=offs_k[None, :] < K - kk * BLOCK_K, other=0.0)
        b = tl.load(b_ptrs, mask=offs_k[:, None] < K - kk * BLOCK_K, other=0.0)
        acc = tl.dot(a, b, acc)
        a_ptrs += BLOCK_K * stride_ak
        b_ptrs += BLOCK_K * stride_bk

    c = acc.to(c_ptr.dtype.element_ty)
    offs_cm = pid_m * BLOCK_M + tl.arange(0, BLOCK_M)
    offs_cn = pid_n * BLOCK_N + tl.arange(0, BLOCK_N)
    c_ptrs = c_ptr + offs_cm[:, None] * stride_cm + offs_cn[None, :] * stride_cn
    mask = (offs_cm[:, None] < M) & (offs_cn[None, :] < N)
    tl.store(c_ptrs, c, mask=mask)

# config = {"BLOCK_K": 16, "BLOCK_M": 64, "BLOCK_N": 512, "GROUP_M": 8, "arch": "sm_100", "dtype": "bf16", "num_ctas": 1, "num_stages": 3, "num_warps": 4}
# arch = sm_100


// ===== COMPILED SASS (sm_100a) =====

	.target	sm_100a

	.elftype	@"ET_EXEC"


//--------------------- .note.nv.tkinfo           --------------------------
	.section	.note.nv.tkinfo,"",@"SHT_NOTE"
	.sectionflags	@"SHF_NOTE_NV_TKINFO"
	.tkinfo
        /*0018*/ 	.word	0x00000081
        /*0030*/ 	.string	""
        /*0030*/ 	.string	"ptxas-blackwell"
        /*0030*/ 	.string	"Cuda compilation tools, release 12.9, V12.9.86"
        /*0030*/ 	.string	"Build cuda_12.9.r12.9/compiler.36037853_0"
        /*0030*/ 	.string	"-v  -suppress-debug-info  -lineinfo  -arch sm_100a "



//--------------------- .note.nv.cuver            --------------------------
	.section	.note.nv.cuver,"",@"SHT_NOTE"
	.sectionflags	@"SHF_NOTE_NV_CUVER"
        /*0018*/ 	.short	0x0001
        /*001a*/ 	.short	0x0064
        /*001c*/ 	.short	0x0001
        /*001e*/ 	.short	0x0000
        /*0020*/ 	.short	0x0001
        /*0022*/ 	.short	0x0000


//--------------------- .nv.info                  --------------------------
	.section	.nv.info,"",@"SHT_CUDA_INFO"
	.align	4


	//----- nvinfo : EIATTR_REGCOUNT
	.align		4
        /*0000*/ 	.byte	0x04, 0x2f
        /*0002*/ 	.short	(.L_4 - .L_3)
	.align		4
.L_3:
        /*0004*/ 	.word	index@(matmul_kernel)
        /*0008*/ 	.word	0x000000fe


	//----- nvinfo : EIATTR_FRAME_SIZE
	.align		4
.L_4:
        /*000c*/ 	.byte	0x04, 0x11
        /*000e*/ 	.short	(.L_6 - .L_5)
	.align		4
.L_5:
        /*0010*/ 	.word	index@($__internal_2_$__cuda_sm10x_tcgen05_guardrail_trap_unallocated_columns_being_dealloced)
        /*0014*/ 	.word	0x00000000


	//----- nvinfo : EIATTR_FRAME_SIZE
	.align		4
.L_6:
        /*0018*/ 	.byte	0x04, 0x11
        /*001a*/ 	.short	(.L_8 - .L_7)
	.align		4
.L_7:
        /*001c*/ 	.word	index@($__internal_1_$__cuda_sm10x_tcgen05_guardrail_trap_phase_invalid_during_alloc)
        /*0020*/ 	.word	0x00000000


	//----- nvinfo : EIATTR_FRAME_SIZE
	.align		4
.L_8:
        /*0024*/ 	.byte	0x04, 0x11
        /*0026*/ 	.short	(.L_10 - .L_9)
	.align		4
.L_9:
        /*0028*/ 	.word	index@($__internal_0_$__cuda_sm10x_tcgen05_guardrail_trap_col_being_dealloced_not_returned_by_alloc)
        /*002c*/ 	.word	0x00000000


	//----- nvinfo : EIATTR_FRAME_SIZE
	.align		4
.L_10:
        /*0030*/ 	.byte	0x04, 0x11
        /*0032*/ 	.short	(.L_12 - .L_11)
	.align		4
.L_11:
        /*0034*/ 	.word	index@(matmul_kernel)
        /*0038*/ 	.word	0x00000000


	//----- nvinfo : EIATTR_MIN_STACK_SIZE
	.align		4
.L_12:
        /*003c*/ 	.byte	0x04, 0x12
        /*003e*/ 	.short	(.L_14 - .L_13)
	.align		4
.L_13:
        /*0040*/ 	.word	index@(matmul_kernel)
        /*0044*/ 	.word	0x00000000
.L_14:


//--------------------- .nv.info.matmul_kernel    --------------------------
	.section	.nv.info.matmul_kernel,"",@"SHT_CUDA_INFO"
	.sectionflags	@""
	.align	4


	//----- nvinfo : EIATTR_CUDA_API_VERSION
	.align		4
        /*0000*/ 	.byte	0x04, 0x37
        /*0002*/ 	.short	(.L_16 - .L_15)
.L_15:
        /*0004*/ 	.word	0x00000081


	//----- nvinfo : EIATTR_KPARAM_INFO
	.align		4
.L_16:
        /*0008*/ 	.byte	0x04, 0x17
        /*000a*/ 	.short	(.L_18 - .L_17)
.L_17:
        /*000c*/ 	.word	0x00000000
        /*0010*/ 	.short	0x000d
        /*0012*/ 	.short	0x0048
        /*0014*/ 	.byte	0x00, 0xf4, 0x21, 0x00


	//----- nvinfo : EIATTR_KPARAM_INFO
	.align		4
.L_18:
        /*0018*/ 	.byte	0x04, 0x17
        /*001a*/ 	.short	(.L_20 - .L_19)
.L_19:
        /*001c*/ 	.word	0x00000000
        /*0020*/ 	.short	0x000c
        /*0022*/ 	.short	0x0040
        /*0024*/ 	.byte	0x00, 0xf4, 0x21, 0x00


	//----- nvinfo : EIATTR_KPARAM_INFO
	.align		4
.L_20:
        /*0028*/ 	.byte	0x04, 0x17
        /*002a*/ 	.short	(.L_22 - .L_21)
.L_21:
        /*002c*/ 	.word	0x00000000
        /*0030*/ 	.short	0x000b
        /*0032*/ 	.short	0x0038
        /*0034*/ 	.byte	0x00, 0xf0, 0x11, 0x00


	//----- nvinfo : EIATTR_KPARAM_INFO
	.align		4
.L_22:
        /*0038*/ 	.byte	0x04, 0x17
        /*003a*/ 	.short	(.L_24 - .L_23)
.L_23:
        /*003c*/ 	.word	0x00000000
        /*0040*/ 	.short	0x000a
        /*0042*/ 	.short	0x0034
        /*0044*/ 	.byte	0x00, 0xf0, 0x11, 0x00


	//----- nvinfo : EIATTR_KPARAM_INFO
	.align		4
.L_24:
        /*0048*/ 	.byte	0x04, 0x17
        /*004a*/ 	.short	(.L_26 - .L_25)
.L_25:
        /*004c*/ 	.word	0x00000000
        /*0050*/ 	.short	0x0009
        /*0052*/ 	.short	0x0030
        /*0054*/ 	.byte	0x00, 0xf0, 0x11, 0x00


	//----- nvinfo : EIATTR_KPARAM_INFO
	.align		4
.L_26:
        /*0058*/ 	.byte	0x04, 0x17
        /*005a*/ 	.short	(.L_28 - .L_27)
.L_27:
        /*005c*/ 	.word	0x00000000
        /*0060*/ 	.short	0x0008
        /*0062*/ 	.short	0x002c
        /*0064*/ 	.byte	0x00, 0xf0, 0x11, 0x00


	//----- nvinfo : EIATTR_KPARAM_INFO
	.align		4
.L_28:
        /*0068*/ 	.byte	0x04, 0x17
        /*006a*/ 	.short	(.L_30 - .L_29)
.L_29:
        /*006c*/ 	.word	0x00000000
        /*0070*/ 	.short	0x0007
        /*0072*/ 	.short	0x0028
        /*0074*/ 	.byte	0x00, 0xf0, 0x11, 0x00


	//----- nvinfo : EIATTR_KPARAM_INFO
	.align		4
.L_30:
        /*0078*/ 	.byte	0x04, 0x17
        /*007a*/ 	.short	(.L_32 - .L_31)
.L_31:
        /*007c*/ 	.word	0x00000000
        /*0080*/ 	.short	0x0006
        /*0082*/ 	.short	0x0024
        /*0084*/ 	.byte	0x00, 0xf0, 0x11, 0x00


	//----- nvinfo : EIATTR_KPARAM_INFO
	.align		4
.L_32:
        /*0088*/ 	.byte	0x04, 0x17
        /*008a*/ 	.short	(.L_34 - .L_33)
.L_33:
        /*008c*/ 	.word	0x00000000
        /*0090*/ 	.short	0x0005
        /*0092*/ 	.short	0x0020
        /*0094*/ 	.byte	0x00, 0xf0, 0x11, 0x00


	//----- nvinfo : EIATTR_KPARAM_INFO
	.align		4
.L_34:
        /*0098*/ 	.byte	0x04, 0x17
        /*009a*/ 	.short	(.L_36 - .L_35)
.L_35:
        /*009c*/ 	.word	0x00000000
        /*00a0*/ 	.short	0x0004
        /*00a2*/ 	.short	0x001c
        /*00a4*/ 	.byte	0x00, 0xf0, 0x11, 0x00


	//----- nvinfo : EIATTR_KPARAM_INFO
	.align		4
.L_36:
        /*00a8*/ 	.byte	0x04, 0x17
        /*00aa*/ 	.short	(.L_38 - .L_37)
.L_37:
        /*00ac*/ 	.word	0x00000000
        /*00b0*/ 	.short	0x0003
        /*00b2*/ 	.short	0x0018
        /*00b4*/ 	.byte	0x00, 0xf0, 0x11, 0x00


	//----- nvinfo : EIATTR_KPARAM_INFO
	.align		4
.L_38:
        /*00b8*/ 	.byte	0x04, 0x17
        /*00ba*/ 	.short	(.L_40 - .L_39)
.L_39:
        /*00bc*/ 	.word	0x00000000
        /*00c0*/ 	.short	0x0002
        /*00c2*/ 	.short	0x0010
        /*00c4*/ 	.byte	0x00, 0xf4, 0x21, 0x00


	//----- nvinfo : EIATTR_KPARAM_INFO
	.align		4
.L_40:
        /*00c8*/ 	.byte	0x04, 0x17
        /*00ca*/ 	.short	(.L_42 - .L_41)
.L_41:
        /*00cc*/ 	.word	0x00000000
        /*00d0*/ 	.short	0x0001
        /*00d2*/ 	.short	0x0008
        /*00d4*/ 	.byte	0x00, 0xf4, 0x21, 0x00


	//----- nvinfo : EIATTR_KPARAM_INFO
	.align		4
.L_42:
        /*00d8*/ 	.byte	0x04, 0x17
        /*00da*/ 	.short	(.L_44 - .L_43)
.L_43:
        /*00dc*/ 	.word	0x00000000
        /*00e0*/ 	.short	0x0000
        /*00e2*/ 	.short	0x0000
        /*00e4*/ 	.byte	0x00, 0xf4, 0x21, 0x00


	//----- nvinfo : EIATTR_AT_ENTRY_FRAGMENTS
	.align		4
.L_44:
        /*00e8*/ 	.byte	0x04, 0x4f
        /*00ea*/ 	.short	(.L_46 - .L_45)


	//   ....[0]....
.L_45:
        /*00ec*/ 	.word	0x00000004


	//----- nvinfo : EIATTR_RESERVED_SMEM_USED
	.align		4
.L_46:
        /*00f0*/ 	.byte	0x01, 0x41
	.zero		2


	//----- nvinfo : EIATTR_SPARSE_MMA_MASK
	.align		4
        /*00f4*/ 	.byte	0x03, 0x50
        /*00f6*/ 	.short	0x0000


	//----- nvinfo : EIATTR_TCGEN05_1CTA_USED
	.align		4
        /*00f8*/ 	.byte	0x01, 0x51
	.zero		2


	//----- nvinfo : EIATTR_MAXREG_COUNT
	.align		4
        /*00fc*/ 	.byte	0x03, 0x1b
        /*00fe*/ 	.short	0x00ff


	//----- nvinfo : EIATTR_NUM_BARRIERS
	.align		4
        /*0100*/ 	.byte	0x02, 0x4c
        /*0102*/ 	.byte	0x01
	.zero		1


	//----- nvinfo : EIATTR_INT_WARP_WIDE_INSTR_OFFSETS
	.align		4
        /*0104*/ 	.byte	0x04, 0x31
        /*0106*/ 	.short	(.L_48 - .L_47)


	//   ....[0]....
.L_47:
        /*0108*/ 	.word	0x00004900


	//   ....[1]....
        /*010c*/ 	.word	0x00004920


	//   ....[2]....
        /*0110*/ 	.word	0x000056d0


	//   ....[3]....
        /*0114*/ 	.word	0x0000fe60


	//   ....[4]....
        /*0118*/ 	.word	0x0000feb0


	//----- nvinfo : EIATTR_COOP_GROUP_MASK_REGIDS
	.align		4
.L_48:
        /*011c*/ 	.byte	0x04, 0x29
        /*011e*/ 	.short	(.L_50 - .L_49)


	//   ....[0]....
.L_49:
        /*0120*/ 	.word	0xffffffff


	//   ....[1]....
        /*0124*/ 	.word	0xffffffff


	//   ....[2]....
        /*0128*/ 	.word	0xffffffff


	//   ....[3]....
        /*012c*/ 	.word	0xffffffff


	//----- nvinfo : EIATTR_COOP_GROUP_INSTR_OFFSETS
	.align		4
.L_50:
        /*0130*/ 	.byte	0x04, 0x28
        /*0132*/ 	.short	(.L_52 - .L_51)


	//   ....[0]....
.L_51:
        /*0134*/ 	.word	0x00000070


	//   ....[1]....
        /*0138*/ 	.word	0x00000330


	//   ....[2]....
        /*013c*/ 	.word	0x0000fcf0


	//   ....[3]....
        /*0140*/ 	.word	0x0000ff60


	//----- nvinfo : EIATTR_VRC_CTA_INIT_COUNT
	.align		4
.L_52:
        /*0144*/ 	.byte	0x02, 0x4a
        /*0146*/ 	.byte	0x80
	.zero		1


	//----- nvinfo : EIATTR_MBARRIER_INSTR_OFFSETS
	.align		4
        /*0148*/ 	.byte	0x04, 0x39
        /*014a*/ 	.short	(.L_54 - .L_53)


	//   ....[0]....
.L_53:
        /*014c*/ 	.word	0x00004a00
        /*0150*/ 	.word	0x000000ff
        /*0154*/ 	.word	0x00000000
        /*0158*/ 	.short	0x0100
        /*015a*/ 	.byte	0x0d
	.zero		1


	//   ....[1]....
        /*015c*/ 	.word	0x00005710
        /*0160*/ 	.word	0x000000ff
        /*0164*/ 	.word	0x00009008
        /*0168*/ 	.short	0x0100
        /*016a*/ 	.byte	0x0b
	.zero		1


	//   ....[2]....
        /*016c*/ 	.word	0x00006080
        /*0170*/ 	.word	0x000000ff
        /*0174*/ 	.word	0x00000000
        /*0178*/ 	.short	0x010a
        /*017a*/ 	.byte	0x0d
	.zero		1


	//   ....[3]....
        /*017c*/ 	.word	0x00007520
        /*0180*/ 	.word	0x000000ff
        /*0184*/ 	.word	0x00000000
        /*0188*/ 	.short	0x010a
        /*018a*/ 	.byte	0x0d
	.zero		1


	//   ....[4]....
        /*018c*/ 	.word	0x00007660
        /*0190*/ 	.word	0x000000ff
        /*0194*/ 	.word	0x00009000
        /*0198*/ 	.short	0x0108
        /*019a*/ 	.byte	0x0b
	.zero		1


	//   ....[5]....
        /*019c*/ 	.word	0x00007750
        /*01a0*/ 	.word	0x000000ff
        /*01a4*/ 	.word	0x00009008
        /*01a8*/ 	.short	0x0108
        /*01aa*/ 	.byte	0x0b
	.zero		1


	//   ....[6]....
        /*01ac*/ 	.word	0x0000ff80
        /*01b0*/ 	.word	0x000000ff
        /*01b4*/ 	.word	0x00000000
        /*01b8*/ 	.short	0x010a
        /*01ba*/ 	.byte	0x0d
	.zero		1


	//   ....[7]....
        /*01bc*/ 	.word	0x0000ffb0
        /*01c0*/ 	.word	0x000000ff
        /*01c4*/ 	.word	0x00000000
        /*01c8*/ 	.short	0x010a
        /*01ca*/ 	.byte	0x0d
	.zero		1


	//----- nvinfo : EIATTR_NUM_MBARRIERS
	.align		4
.L_54:
        /*01cc*/ 	.byte	0x03, 0x38
        /*01ce*/ 	.short	0x0002


	//----- nvinfo : EIATTR_EXIT_INSTR_OFFSETS
	.align		4
        /*01d0*/ 	.byte	0x04, 0x1c
        /*01d2*/ 	.short	(.L_56 - .L_55)


	//   ....[0]....
.L_55:
        /*01d4*/ 	.word	0x0000ff70


	//----- nvinfo : EIATTR_REQNTID
	.align		4
.L_56:
        /*01d8*/ 	.byte	0x04, 0x10
        /*01da*/ 	.short	(.L_58 - .L_57)
.L_57:
        /*01dc*/ 	.word	0x00000080
        /*01e0*/ 	.word	0x00000001
        /*01e4*/ 	.word	0x00000001


	//----- nvinfo : EIATTR_CRS_STACK_SIZE
	.align		4
.L_58:
        /*01e8*/ 	.byte	0x04, 0x1e
        /*01ea*/ 	.short	(.L_60 - .L_59)
.L_59:
        /*01ec*/ 	.word	0x00000000


	//----- nvinfo : EIATTR_CBANK_PARAM_SIZE
	.align		4
.L_60:
        /*01f0*/ 	.byte	0x03, 0x19
        /*01f2*/ 	.short	0x0050


	//----- nvinfo : EIATTR_PARAM_CBANK
	.align		4
        /*01f4*/ 	.byte	0x04, 0x0a
        /*01f6*/ 	.short	(.L_62 - .L_61)
	.align		4
.L_61:
        /*01f8*/ 	.word	index@(.nv.constant0.matmul_kernel)
        /*01fc*/ 	.short	0x0380
        /*01fe*/ 	.short	0x0050


	//----- nvinfo : EIATTR_SW_WAR
	.align		4
.L_62:
        /*0200*/ 	.byte	0x04, 0x36
        /*0202*/ 	.short	(.L_64 - .L_63)
.L_63:
        /*0204*/ 	.word	0x00000008
.L_64:


//--------------------- .nv.compat                --------------------------
	.section	.nv.compat,"",@"SHT_CUDA_COMPAT_INFO"
	.align	4
        /*0000*/ 	.byte	0x02, 0x02, 0x02, 0x00, 0x02, 0x05, 0x05, 0x00, 0x02, 0x03, 0x00, 0x00, 0x02, 0x06, 0x01, 0x00


//--------------------- .nv.callgraph             --------------------------
	.section	.nv.callgraph,"",@"SHT_CUDA_CALLGRAPH"
	.align	4
	.sectionentsize	8
	.align		4
        /*0000*/ 	.word	0x00000000
	.align		4
        /*0004*/ 	.word	0xffffffff
	.align		4
        /*0008*/ 	.word	0x00000000
	.align		4
        /*000c*/ 	.word	0xfffffffe
	.align		4
        /*0010*/ 	.word	0x00000000
	.align		4
        /*0014*/ 	.word	0xfffffffd
	.align		4
        /*0018*/ 	.word	0x00000000
	.align		4
        /*001c*/ 	.word	0xfffffffc


//--------------------- .text.matmul_kernel       --------------------------
	.section	.text.matmul_kernel,"ax",@progbits
	.align	128
        .global         matmul_kernel
        .type           matmul_kernel,@function
        .size           matmul_kernel,(.L_x_20 - matmul_kernel)
        .other          matmul_kernel,@"STO_CUDA_ENTRY STV_DEFAULT"
matmul_kernel:
.text.matmul_kernel:
[----:B------:R-:W0:Y:S01]  /*0000*/  LDC R1, c[0x0][0x37c] ;  /* 0x0000df00ff017b82 */ /* 0x000e220000000800 */
[----:B------:R-:W1:Y:S01]  /*0010*/  S2R R214, SR_TID.X ;  /* 0x0000000000d67919 */ /* 0x000e620000002100 */
[----:B------:R-:W2:Y:S01]  /*0020*/  LDCU.64 UR24, c[0x0][0x358] ;  /* 0x00006b00ff1877ac */ /* 0x000ea20008000a00 */
[----:B-1----:R-:W-:-:S13]  /*0030*/  ISETP.GE.U32.AND P0, PT, R214, 0x20, PT ;  /* 0x00000020d600780c */ /* 0x002fda0003f06070 */
[----:B------:R-:W-:Y:S02]  /*0040*/  VOTEU.ANY UP0, P0 ;  /* 0x0000000000ff7886 */ /* 0x000fe40000000100 */
[----:B0-2---:R-:W-:Y:S05]  /*0050*/  BRA.U UP0, `(.L_x_0) ;  /* 0x0000000100b87547 */ /* 0x005fea000b800000 */
[----:B------:R-:W0:Y:S01]  /*0060*/  S2UR UR6, SR_CgaCtaId ;  /* 0x00000000000679c3 */ /* 0x000e220000008800 */
[----:B------:R-:W-:Y:S01]  /*0070*/  NOP ;  /* 0x0000000000007918 */ /* 0x000fe20000000000 */
[----:B------:R-:W-:Y:S02]  /*0080*/  UMOV UR4, 0x40 ;  /* 0x0000004000047882 */ /* 0x000fe40000000000 */
[----:B0-----:R-:W-:-:S09]  /*0090*/  ULEA UR4, UR6, UR4, 0x18 ;  /* 0x0000000406047291 */ /* 0x001fd2000f8ec0ff */
[----:B------:R-:W0:Y:S01]  /*00a0*/  LDS.U8 R0, [UR4] ;  /* 0x00000004ff007984 */ /* 0x000e220008000000 */
[----:B------:R-:W-:Y:S02]  /*00b0*/  UMOV UR4, 0x400 ;  /* 0x0000040000047882 */ /* 0x000fe40000000000 */
[----:B------:R-:W-:Y:S01]  /*00c0*/  ULEA UR4, UR6, UR4, 0x18 ;  /* 0x0000000406047291 */ /* 0x000fe2000f8ec0ff */
[----:B0-----:R-:W-:-:S13]  /*00d0*/  ISETP.NE.AND P0, PT, R0, RZ, PT ;  /* 0x000000ff0000720c */ /* 0x001fda0003f05270 */
[----:B------:R-:W-:Y:S05]  /*00e0*/  @P0 BRA `(.L_x_1) ;  /* 0x00000000007c0947 */ /* 0x000fea0003800000 */
[----:B------:R-:W-:-:S13]  /*00f0*/  ELECT P0, URZ, PT ;  /* 0x0000000000ff782f */ /* 0x000fda0003800000 */
[----:B------:R-:W-:Y:S05]  /*0100*/  @!P0 BRA `(.L_x_2) ;  /* 0x0000000000848947 */ /* 0x000fea0003800000 */
[----:B------:R-:W-:Y:S01]  /*0110*/  UMOV UR5, 0x8 ;  /* 0x0000000800057882 */ /* 0x000fe20000000000 */
[----:B------:R-:W-:Y:S02]  /*0120*/  IMAD.MOV.U32 R4, RZ, RZ, 0x1 ;  /* 0x00000001ff047424 */ /* 0x000fe400078e00ff */
[----:B------:R-:W-:Y:S02]  /*0130*/  IMAD.MOV.U32 R5, RZ, RZ, 0xff ;  /* 0x000000ffff057424 */ /* 0x000fe400078e00ff */
[----:B------:R-:W-:Y:S04]  /*0140*/  DEPBAR.LE SB0, 0x36 ;  /* 0x00008d800000791a */ /* 0x000fe80000000000 */
[----:B------:R-:W0:Y:S02]  /*0150*/  UTCATOMSWS.FIND_AND_SET.ALIGN UP1, UR5, UR5 ;  /* 0x00000005000575e3 */ /* 0x000e240008020800 */
[----:B0-----:R-:W-:-:S04]  /*0160*/  PLOP3.LUT P0, PT, PT, PT, UP1, 0x80, 0x8 ;  /* 0x000000000008781c */ /* 0x001fc80003f0f018 */
[----:B------:R-:W-:-:S04]  /*0170*/  SEL R0, RZ, 0xffffffff, !P0 ;  /* 0xffffffffff007807 */ /* 0x000fc80004000000 */
[----:B------:R-:W-:Y:S01]  /*0180*/  ISETP.NE.AND P0, PT, R0, RZ, PT ;  /* 0x000000ff0000720c */ /* 0x000fe20003f05270 */
[----:B------:R-:W-:-:S12]  /*0190*/  IMAD.U32 R0, RZ, RZ, UR5 ;  /* 0x00000005ff007e24 */ /* 0x000fd8000f8e00ff */
[----:B------:R-:W-:Y:S05]  /*01a0*/  @P0 BRA `(.L_x_3) ;  /* 0x0000000000240947 */ /* 0x000fea0003800000 */
.L_x_4:
[----:B------:R-:W-:Y:S05]  /*01b0*/  NANOSLEEP 0x64 ;  /* 0x000000640000795d */ /* 0x000fea0003800000 */
[----:B------:R-:W-:-:S05]  /*01c0*/  UMOV UR5, 0x8 ;  /* 0x0000000800057882 */ /* 0x000fca0000000000 */
[----:B------:R-:W-:Y:S04]  /*01d0*/  DEPBAR.LE SB0, 0x36 ;  /* 0x00008d800000791a */ /* 0x000fe80000000000 */
[----:B------:R-:W0:Y:S02]  /*01e0*/  UTCATOMSWS.FIND_AND_SET.ALIGN UP1, UR5, UR5 ;  /* 0x00000005000575e3 */ /* 0x000e240008020800 */
[----:B0-----:R-:W-:-:S04]  /*01f0*/  PLOP3.LUT P0, PT, PT, PT, UP1, 0x80, 0x8 ;  /* 0x000000000008781c */ /* 0x001fc80003f0f018 */
[----:B------:R-:W-:-:S04]  /*0200*/  SEL R0, RZ, 0xffffffff, !P0 ;  /* 0xffffffffff007807 */ /* 0x000fc80004000000 */
[----:B------:R-:W-:Y:S01]  /*0210*/  ISETP.NE.AND P0, PT, R0, RZ, PT ;  /* 0x000000ff0000720c */ /* 0x000fe20003f05270 */
[----:B------:R-:W-:-:S12]  /*0220*/  IMAD.U32 R0, RZ, RZ, UR5 ;  /* 0x00000005ff007e24 */ /* 0x000fd8000f8e00ff */
[----:B------:R-:W-:Y:S05]  /*0230*/  @!P0 BRA `(.L_x_4) ;  /* 0xfffffffc00dc8947 */ /* 0x000fea000383ffff */
.L_x_3:
[C---:B------:R-:W-:Y:S01]  /*0240*/  VIADD R3, R0.reuse, 0x10 ;  /* 0x0000001000037836 */ /* 0x040fe20000000000 */
[----:B------:R-:W-:Y:S01]  /*0250*/  UMOV UR5, 0x50 ;  /* 0x0000005000057882 */ /* 0x000fe20000000000 */
[----:B------:R-:W-:Y:S01]  /*0260*/  SHF.L.U32 R2, R5, R0, RZ ;  /* 0x0000000005027219 */ /* 0x000fe200000006ff */
[----:B------:R-:W-:Y:S01]  /*0270*/  ULEA UR5, UR6, UR5, 0x18 ;  /* 0x0000000506057291 */ /* 0x000fe2000f8ec0ff */
[----:B------:R-:W-:Y:S01]  /*0280*/  IMAD.SHL.U32 R0, R0, 0x20, RZ ;  /* 0x0000002000007824 */ /* 0x000fe200078e00ff */
[----:B------:R-:W-:-:S04]  /*0290*/  SHF.L.U32 R3, R4, R3, RZ ;  /* 0x0000000304037219 */ /* 0x000fc800000006ff */
[----:B------:R-:W-:-:S05]  /*02a0*/  LOP3.LUT R2, R3, R2, RZ, 0xfc, !PT ;  /* 0x0000000203027212 */ /* 0x000fca00078efcff */
[----:B------:R0:W-:Y:S04]  /*02b0*/  ATOMS.OR RZ, [UR5], R2 ;  /* 0x00000002ffff798c */ /* 0x0001e8000b000005 */
[----:B------:R0:W-:Y:S01]  /*02c0*/  STS [UR4], R0 ;  /* 0x00000000ff007988 */ /* 0x0001e20008000804 */
[----:B------:R-:W-:Y:S05]  /*02d0*/  BRA `(.L_x_2) ;  /* 0x0000000000107947 */ /* 0x000fea0003800000 */
.L_x_1:
[----:B------:R-:W-:Y:S01]  /*02e0*/  IMAD.MOV.U32 R0, RZ, RZ, -0x1 ;  /* 0xffffffffff007424 */ /* 0x000fe200078e00ff */
[----:B------:R-:W-:-:S04]  /*02f0*/  MOV R2, 0x320 ;  /* 0x0000032000027802 */ /* 0x000fc80000000f00 */
[----:B------:R0:W-:Y:S03]  /*0300*/  STS [UR4], R0 ;  /* 0x00000000ff007988 */ /* 0x0001e60008000804 */
[----:B0-----:R-:W-:Y:S05]  /*0310*/  CALL.REL.NOINC `($__internal_1_$__cuda_sm10x_tcgen05_guardrail_trap_phase_invalid_during_alloc) ;  /* 0x000000fc003c7944 */ /* 0x001fea0003c00000 */
.L_x_2:
[----:B------:R-:W-:Y:S05]  /*0320*/  WARPSYNC.ALL ;  /* 0x0000000000007948 */ /* 0x000fea0003800000 */
[----:B------:R-:W-:Y:S01]  /*0330*/  NOP ;  /* 0x0000000000007918 */ /* 0x000fe20000000000 */
.L_x_0:
[----:B------:R-:W1:Y:S01]  /*0340*/  LDC.64 R42, c[0x0][0x398] ;  /* 0x0000e600ff2a7b82 */ /* 0x000e620000000a00 */
[----:B------:R-:W2:Y:S01]  /*0350*/  S2R R5, SR_CTAID.X ;  /* 0x0000000000057919 */ /* 0x000ea20000002500 */
[----:B------:R-:W-:Y:S01]  /*0360*/  UMOV UR11, 0x400 ;  /* 0x00000400000b7882 */ /* 0x000fe20000000000 */
[C---:B------:R-:W-:Y:S01]  /*0370*/  LOP3.LUT R68, R214.reuse, 0x3f, RZ, 0xc0, !PT ;  /* 0x0000003fd6447812 */ /* 0x040fe200078ec0ff */
[----:B------:R-:W3:Y:S01]  /*0380*/  LDCU.128 UR12, c[0x0][0x3a0] ;  /* 0x00007400ff0c77ac */ /* 0x000ee20008000c00 */
[----:B------:R-:W-:Y:S02]  /*0390*/  LOP3.LUT R223, R214, 0xf, RZ, 0xc0, !PT ;  /* 0x0000000fd6df7812 */ /* 0x000fe400078ec0ff */
[----:B------:R-:W-:Y:S01]  /*03a0*/  PRMT R140, RZ, 0x7610, R140 ;  /* 0x00007610ff8c7816 */ /* 0x000fe2000000008c */
[----:B------:R-:W4:Y:S01]  /*03b0*/  S2UR UR5, SR_CgaCtaId ;  /* 0x00000000000579c3 */ /* 0x000f220000008800 */
[----:B------:R-:W5:Y:S01]  /*03c0*/  LDCU UR6, c[0x0][0x3b0] ;  /* 0x00007600ff0677ac */ /* 0x000f620008000800 */
[----:B------:R-:W0:Y:S01]  /*03d0*/  LDCU.128 UR20, c[0x0][0x380] ;  /* 0x00007000ff1477ac */ /* 0x000e220008000c00 */
[----:B---3--:R-:W-:Y:S01]  /*03e0*/  UIADD3 UR28, UPT, UPT, UR12, 0xf, URZ ;  /* 0x0000000f0c1c7890 */ /* 0x008fe2000fffe0ff */
[----:B01----:R-:W-:-:S03]  /*03f0*/  VIADD R0, R43, 0x1ff ;  /* 0x000001ff2b007836 */ /* 0x003fc60000000000 */
[----:B------:R-:W-:Y:S02]  /*0400*/  UISETP.GT.AND UP1, UPT, UR28, 0xf, UPT ;  /* 0x0000000f1c00788c */ /* 0x000fe4000bf24270 */
[----:B------:R-:W-:Y:S01]  /*0410*/  SHF.R.S32.HI R3, RZ, 0x1f, R0 ;  /* 0x0000001fff037819 */ /* 0x000fe20000011400 */
[----:B----4-:R-:W-:-:S03]  /*0420*/  ULEA UR11, UR5, UR11, 0x18 ;  /* 0x0000000b050b7291 */ /* 0x010fc6000f8ec0ff */
[----:B------:R-:W-:Y:S01]  /*0430*/  LEA.HI R3, R3, R0, RZ, 0x9 ;  /* 0x0000000003037211 */ /* 0x000fe200078f48ff */
[----:B------:R-:W-:Y:S01]  /*0440*/  BAR.SYNC.DEFER_BLOCKING 0x0 ;  /* 0x0000000000007b1d */ /* 0x000fe20000010000 */
[----:B--2---:R-:W-:Y:S01]  /*0450*/  IABS R8, R5 ;  /* 0x0000000500087213 */ /* 0x004fe20000000000 */
[----:B------:R-:W-:Y:S01]  /*0460*/  UIADD3 UR7, UPT, UPT, UR11, 0x9000, URZ ;  /* 0x000090000b077890 */ /* 0x000fe2000fffe0ff */
[----:B------:R-:W-:-:S05]  /*0470*/  SHF.R.S32.HI R3, RZ, 0x9, R3 ;  /* 0x00000009ff037819 */ /* 0x000fca0000011403 */
[----:B------:R-:W-:-:S05]  /*0480*/  IMAD.SHL.U32 R4, R3, 0x8, RZ ;  /* 0x0000000803047824 */ /* 0x000fca00078e00ff */
[-C--:B------:R-:W-:Y:S02]  /*0490*/  IABS R7, R4.reuse ;  /* 0x0000000400077213 */ /* 0x080fe40000000000 */
[----:B------:R-:W-:Y:S02]  /*04a0*/  IABS R10, R4 ;  /* 0x00000004000a7213 */ /* 0x000fe40000000000 */
[----:B------:R-:W0:Y:S01]  /*04b0*/  I2F.RP R0, R7 ;  /* 0x0000000700007306 */ /* 0x000e220000209400 */
[----:B------:R-:W1:Y:S07]  /*04c0*/  LDS R11, [UR11] ;  /* 0x0000000bff0b7984 */ /* 0x000e6e0008000800 */
[----:B0-----:R-:W0:Y:S02]  /*04d0*/  MUFU.RCP R0, R0 ;  /* 0x0000000000007308 */ /* 0x001e240000001000 */
[----:B0-----:R-:W-:-:S02]  /*04e0*/  VIADD R2, R0, 0xffffffe ;  /* 0x0ffffffe00027836 */ /* 0x001fc40000000000 */
[----:B------:R-:W-:Y:S01]  /*04f0*/  IMAD.MOV R0, RZ, RZ, -R10 ;  /* 0x000000ffff007224 */ /* 0x000fe200078e0a0a */
[----:B------:R-:W-:-:S03]  /*0500*/  IABS R10, R42 ;  /* 0x0000002a000a7213 */ /* 0x000fc60000000000 */
[----:B------:R0:W2:Y:S02]  /*0510*/  F2I.FTZ.U32.TRUNC.NTZ R3, R2 ;  /* 0x0000000200037305 */ /* 0x0000a4000021f000 */
[----:B0-----:R-:W-:Y:S01]  /*0520*/  IMAD.MOV.U32 R2, RZ, RZ, RZ ;  /* 0x000000ffff027224 */ /* 0x001fe200078e00ff */
[----:B-1----:R-:W-:Y:S01]  /*0530*/  R2UR UR10, R11 ;  /* 0x000000000b0a72ca */ /* 0x002fe200000e0000 */
[----:B--2---:R-:W-:-:S04]  /*0540*/  IMAD.MOV R6, RZ, RZ, -R3 ;  /* 0x000000ffff067224 */ /* 0x004fc800078e0a03 */
[----:B------:R-:W-:Y:S02]  /*0550*/  IMAD R9, R6, R7, RZ ;  /* 0x0000000706097224 */ /* 0x000fe400078e02ff */
[----:B------:R-:W-:Y:S02]  /*0560*/  IMAD.MOV.U32 R6, RZ, RZ, R8 ;  /* 0x000000ffff067224 */ /* 0x000fe400078e0008 */
[----:B------:R-:W-:-:S06]  /*0570*/  IMAD.HI.U32 R3, R3, R9, R2 ;  /* 0x0000000903037227 */ /* 0x000fcc00078e0002 */
[----:B------:R-:W-:-:S04]  /*0580*/  IMAD.HI.U32 R3, R3, R6, RZ ;  /* 0x0000000603037227 */ /* 0x000fc800078e00ff */
[----:B------:R-:W-:Y:S01]  /*0590*/  IMAD R0, R3, R0, R6 ;  /* 0x0000000003007224 */ /* 0x000fe200078e0206 */
[----:B------:R-:W-:Y:S04]  /*05a0*/  BAR.SYNC.DEFER_BLOCKING 0x0 ;  /* 0x0000000000007b1d */ /* 0x000fe80000010000 */
[----:B------:R-:W-:-:S13]  /*05b0*/  ISETP.GT.U32.AND P1, PT, R7, R0, PT ;  /* 0x000000000700720c */ /* 0x000fda0003f24070 */
[----:B------:R-:W-:Y:S02]  /*05c0*/  @!P1 IMAD.IADD R0, R0, 0x1, -R7 ;  /* 0x0000000100009824 */ /* 0x000fe400078e0a07 */
[----:B------:R-:W-:Y:S01]  /*05d0*/  @!P1 VIADD R3, R3, 0x1 ;  /* 0x0000000103039836 */ /* 0x000fe20000000000 */
[----:B------:R-:W-:Y:S02]  /*05e0*/  ISETP.NE.AND P1, PT, R4, RZ, PT ;  /* 0x000000ff0400720c */ /* 0x000fe40003f25270 */
[----:B------:R-:W-:Y:S02]  /*05f0*/  ISETP.GE.U32.AND P0, PT, R0, R7, PT ;  /* 0x000000070000720c */ /* 0x000fe40003f06070 */
[----:B------:R-:W-:-:S04]  /*0600*/  LOP3.LUT R0, R5, R4, RZ, 0x3c, !PT ;  /* 0x0000000405007212 */ /* 0x000fc800078e3cff */
[----:B------:R-:W-:Y:S01]  /*0610*/  ISETP.GE.AND P2, PT, R0, RZ, PT ;  /* 0x000000ff0000720c */ /* 0x000fe20003f46270 */
[----:B------:R-:W-:-:S06]  /*0620*/  VIADD R0, R42, 0x3f ;  /* 0x0000003f2a007836 */ /* 0x000fcc0000000000 */
[----:B------:R-:W-:-:S04]  /*0630*/  @P0 VIADD R3, R3, 0x1 ;  /* 0x0000000103030836 */ /* 0x000fc80000000000 */
[----:B------:R-:W-:Y:S01]  /*0640*/  IMAD.MOV.U32 R2, RZ, RZ, R3 ;  /* 0x000000ffff027224 */ /* 0x000fe200078e0003 */
[----:B------:R-:W-:-:S03]  /*0650*/  SHF.R.S32.HI R3, RZ, 0x1f, R0 ;  /* 0x0000001fff037819 */ /* 0x000fc60000011400 */
[----:B------:R-:W-:Y:S01]  /*0660*/  @!P2 IMAD.MOV R2, RZ, RZ, -R2 ;  /* 0x000000ffff02a224 */ /* 0x000fe200078e0a02 */
[----:B------:R-:W-:Y:S02]  /*0670*/  @!P1 LOP3.LUT R2, RZ, R4, RZ, 0x33, !PT ;  /* 0x00000004ff029212 */ /* 0x000fe400078e33ff */
[----:B------:R-:W-:-:S03]  /*0680*/  LEA.HI R3, R3, R0, RZ, 0x6 ;  /* 0x0000000003037211 */ /* 0x000fc600078f30ff */
[----:B------:R-:W-:Y:S02]  /*0690*/  IMAD.SHL.U32 R213, R2, 0x8, RZ ;  /* 0x0000000802d57824 */ /* 0x000fe400078e00ff */
[----:B------:R-:W-:-:S03]  /*06a0*/  IMAD.MOV R2, RZ, RZ, -R2 ;  /* 0x000000ffff027224 */ /* 0x000fc600078e0a02 */
[----:B------:R-:W-:Y:S01]  /*06b0*/  LEA.HI.SX32 R3, R3, -R213, 0x1a ;  /* 0x800000d503037211 */ /* 0x000fe200078fd2ff */
[----:B------:R-:W-:Y:S02]  /*06c0*/  IMAD R8, R4, R2, R5 ;  /* 0x0000000204087224 */ /* 0x000fe400078e0205 */
[----:B------:R-:W-:Y:S01]  /*06d0*/  IMAD.MOV.U32 R2, RZ, RZ, RZ ;  /* 0x000000ffff027224 */ /* 0x000fe200078e00ff */
[----:B------:R-:W-:-:S04]  /*06e0*/  VIMNMX R9, PT, PT, R3, 0x8, PT ;  /* 0x0000000803097848 */ /* 0x000fc80003fe0100 */
[-C--:B------:R-:W-:Y:S02]  /*06f0*/  IABS R6, R9.reuse ;  /* 0x0000000900067213 */ /* 0x080fe40000000000 */
[----:B------:R-:W-:Y:S02]  /*0700*/  IABS R4, R9 ;  /* 0x0000000900047213 */ /* 0x000fe40000000000 */
[----:B------:R-:W0:Y:S08]  /*0710*/  I2F.RP R0, R6 ;  /* 0x0000000600007306 */ /* 0x000e300000209400 */
[----:B0-----:R-:W0:Y:S02]  /*0720*/  MUFU.RCP R0, R0 ;  /* 0x0000000000007308 */ /* 0x001e240000001000 */
[----:B0-----:R-:W-:Y:S01]  /*0730*/  VIADD R3, R0, 0xffffffe ;  /* 0x0ffffffe00037836 */ /* 0x001fe20000000000 */
[----:B------:R-:W-:-:S05]  /*0740*/  IABS R0, R43 ;  /* 0x0000002b00007213 */ /* 0x000fca0000000000 */
[----:B------:R-:W0:Y:S02]  /*0750*/  F2I.FTZ.U32.TRUNC.NTZ R3, R3 ;  /* 0x0000000300037305 */ /* 0x000e24000021f000 */
[----:B0-----:R-:W-:-:S04]  /*0760*/  IMAD.MOV R7, RZ, RZ, -R3 ;  /* 0x000000ffff077224 */ /* 0x001fc800078e0a03 */
[----:B------:R-:W-:Y:S01]  /*0770*/  IMAD.MOV.U32 R5, RZ, RZ, R7 ;  /* 0x000000ffff057224 */ /* 0x000fe200078e0007 */
[----:B------:R-:W-:-:S03]  /*0780*/  IABS R7, R8 ;  /* 0x0000000800077213 */ /* 0x000fc60000000000 */
[----:B------:R-:W-:-:S04]  /*0790*/  IMAD R5, R5, R6, RZ ;  /* 0x0000000605057224 */ /* 0x000fc800078e02ff */
[----:B------:R-:W-:Y:S02]  /*07a0*/  IMAD.HI.U32 R2, R3, R5, R2 ;  /* 0x0000000503027227 */ /* 0x000fe400078e0002 */
[----:B------:R-:W0:Y:S02]  /*07b0*/  I2F.RP R5, R0 ;  /* 0x0000000000057306 */ /* 0x000e240000209400 */
[----:B------:R-:W-:Y:S02]  /*07c0*/  IMAD.MOV R3, RZ, RZ, -R4 ;  /* 0x000000ffff037224 */ /* 0x000fe400078e0a04 */
[----:B------:R-:W-:-:S04]  /*07d0*/  IMAD.HI.U32 R2, R2, R7, RZ ;  /* 0x0000000702027227 */ /* 0x000fc800078e00ff */
[----:B------:R-:W-:Y:S01]  /*07e0*/  IMAD R3, R2, R3, R7 ;  /* 0x0000000302037224 */ /* 0x000fe200078e0207 */
[----:B------:R-:W1:Y:S04]  /*07f0*/  I2F.RP R4, R10 ;  /* 0x0000000a00047306 */ /* 0x000e680000209400 */
[----:B------:R-:W-:-:S04]  /*0800*/  ISETP.GT.U32.AND P1, PT, R6, R3, PT ;  /* 0x000000030600720c */ /* 0x000fc80003f24070 */
[----:B0-----:R-:W0:Y:S08]  /*0810*/  MUFU.RCP R5, R5 ;  /* 0x0000000500057308 */ /* 0x001e300000001000 */
[----:B-1----:R-:W1:Y:S01]  /*0820*/  MUFU.RCP R4, R4 ;  /* 0x0000000400047308 */ /* 0x002e620000001000 */
[----:B------:R-:W-:Y:S02]  /*0830*/  @!P1 IMAD.IADD R3, R3, 0x1, -R6 ;  /* 0x0000000103039824 */ /* 0x000fe400078e0a06 */
[----:B------:R-:W-:Y:S01]  /*0840*/  @!P1 VIADD R2, R2, 0x1 ;  /* 0x0000000102029836 */ /* 0x000fe20000000000 */
[----:B------:R-:W-:-:S02]  /*0850*/  ISETP.NE.AND P1, PT, R9, RZ, PT ;  /* 0x000000ff0900720c */ /* 0x000fc40003f25270 */
[----:B------:R-:W-:Y:S02]  /*0860*/  ISETP.GE.U32.AND P0, PT, R3, R6, PT ;  /* 0x000000060300720c */ /* 0x000fe40003f06070 */
[----:B------:R-:W-:Y:S01]  /*0870*/  LOP3.LUT R3, R8, R9, RZ, 0x3c, !PT ;  /* 0x0000000908037212 */ /* 0x000fe200078e3cff */
[----:B0-----:R-:W-:-:S03]  /*0880*/  VIADD R5, R5, 0xffffffe ;  /* 0x0ffffffe05057836 */ /* 0x001fc60000000000 */
[----:B------:R-:W-:-:S03]  /*0890*/  ISETP.GE.AND P2, PT, R3, RZ, PT ;  /* 0x000000ff0300720c */ /* 0x000fc60003f46270 */
[----:B------:R-:W-:Y:S01]  /*08a0*/  F2I.FTZ.U32.TRUNC.NTZ R5, R5 ;  /* 0x0000000500057305 */ /* 0x000fe2000021f000 */
[----:B-1----:R-:W-:Y:S01]  /*08b0*/  VIADD R3, R4, 0xffffffe ;  /* 0x0ffffffe04037836 */ /* 0x002fe20000000000 */
[----:B------:R-:W-:Y:S02]  /*08c0*/  SHF.R.U32.HI R4, RZ, 0x4, R214 ;  /* 0x00000004ff047819 */ /* 0x000fe400000116d6 */
[----:B------:R-:W-:Y:S02]  /*08d0*/  @P0 VIADD R2, R2, 0x1 ;  /* 0x0000000102020836 */ /* 0x000fe40000000000 */
[----:B------:R-:W-:Y:S02]  /*08e0*/  SGXT.U32 R4, R4, 0x3 ;  /* 0x000000030404781a */ /* 0x000fe40000000000 */
[----:B------:R-:W-:Y:S01]  /*08f0*/  IMAD.MOV.U32 R69, RZ, RZ, R2 ;  /* 0x000000ffff457224 */ /* 0x000fe200078e0002 */
[----:B------:R-:W0:Y:S03]  /*0900*/  F2I.FTZ.U32.TRUNC.NTZ R3, R3 ;  /* 0x0000000300037305 */ /* 0x000e26000021f000 */
[----:B------:R-:W-:Y:S01]  /*0910*/  @!P2 IMAD.MOV R69, RZ, RZ, -R69 ;  /* 0x000000ffff45a224 */ /* 0x000fe200078e0a45 */
[----:B------:R-:W-:-:S05]  /*0920*/  @!P1 LOP3.LUT R69, RZ, R9, RZ, 0x33, !PT ;  /* 0x00000009ff459212 */ /* 0x000fca00078e33ff */
[----:B------:R-:W-:Y:S02]  /*0930*/  IMAD.MOV R2, RZ, RZ, -R69 ;  /* 0x000000ffff027224 */ /* 0x000fe400078e0a45 */
[----:B------:R-:W-:Y:S02]  /*0940*/  IMAD.SHL.U32 R69, R69, 0x200, RZ ;  /* 0x0000020045457824 */ /* 0x000fe400078e00ff */
[----:B------:R-:W-:Y:S02]  /*0950*/  IMAD R2, R9, R2, R8 ;  /* 0x0000000209027224 */ /* 0x000fe400078e0208 */
[----:B0-----:R-:W-:Y:S02]  /*0960*/  IMAD.MOV R7, RZ, RZ, -R3 ;  /* 0x000000ffff077224 */ /* 0x001fe400078e0a03 */
[----:B------:R-:W-:Y:S02]  /*0970*/  IMAD.IADD R213, R213, 0x1, R2 ;  /* 0x00000001d5d57824 */ /* 0x000fe400078e0202 */
[----:B------:R-:W-:-:S02]  /*0980*/  IMAD R7, R7, R10, RZ ;  /* 0x0000000a07077224 */ /* 0x000fc400078e02ff */
[----:B------:R-:W-:Y:S02]  /*0990*/  IMAD.MOV.U32 R2, RZ, RZ, RZ ;  /* 0x000000ffff027224 */ /* 0x000fe400078e00ff */
[----:B------:R-:W-:Y:S02]  /*09a0*/  IMAD R213, R213, 0x40, R68 ;  /* 0x00000040d5d57824 */ /* 0x000fe400078e0244 */
[----:B------:R-:W-:Y:S01]  /*09b0*/  IMAD.HI.U32 R3, R3, R7, R2 ;  /* 0x0000000703037227 */ /* 0x000fe200078e0002 */
[----:B------:R-:W-:Y:S02]  /*09c0*/  LOP3.LUT R2, R69, R4, RZ, 0xfc, !PT ;  /* 0x0000000445027212 */ /* 0x000fe400078efcff */
[----:B------:R-:W-:Y:S01]  /*09d0*/  IABS R141, R213 ;  /* 0x000000d5008d7213 */ /* 0x000fe20000000000 */
[----:B------:R-:W-:Y:S01]  /*09e0*/  IMAD.MOV R7, RZ, RZ, -R5 ;  /* 0x000000ffff077224 */ /* 0x000fe200078e0a05 */
[----:B------:R-:W-:Y:S02]  /*09f0*/  SHF.R.U32.HI R4, RZ, 0x5, R214 ;  /* 0x00000005ff047819 */ /* 0x000fe400000116d6 */
[----:B------:R-:W-:Y:S01]  /*0a00*/  LOP3.LUT R12, R2, 0x8, RZ, 0xfc, !PT ;  /* 0x00000008020c7812 */ /* 0x000fe200078efcff */
[----:B------:R-:W-:Y:S01]  /*0a10*/  IMAD.HI.U32 R3, R3, R141, RZ ;  /* 0x0000008d03037227 */ /* 0x000fe200078e00ff */
[----:B------:R-:W-:-:S02]  /*0a20*/  R2UR UR8, R4 ;  /* 0x00000000040872ca */ /* 0x000fc400000e0000 */
[----:B------:R-:W-:Y:S01]  /*0a30*/  IABS R8, R12 ;  /* 0x0000000c00087213 */ /* 0x000fe20000000000 */
[----:B------:R-:W-:Y:S01]  /*0a40*/  IMAD R7, R7, R0, RZ ;  /* 0x0000000007077224 */ /* 0x000fe200078e02ff */
[C---:B------:R-:W-:Y:S01]  /*0a50*/  LOP3.LUT R13, R2.reuse, 0x10, RZ, 0xfc, !PT ;  /* 0x00000010020d7812 */ /* 0x040fe200078efcff */
[----:B------:R-:W-:Y:S01]  /*0a60*/  IMAD.MOV.U32 R4, RZ, RZ, RZ ;  /* 0x000000ffff047224 */ /* 0x000fe200078e00ff */
[C---:B------:R-:W-:Y:S01]  /*0a70*/  LOP3.LUT R14, R2.reuse, 0x18, RZ, 0xfc, !PT ;  /* 0x00000018020e7812 */ /* 0x040fe200078efcff */
[----:B------:R-:W-:Y:S01]  /*0a80*/  IMAD.MOV R6, RZ, RZ, -R3 ;  /* 0x000000ffff067224 */ /* 0x000fe200078e0a03 */
[----:B------:R-:W-:Y:S01]  /*0a90*/  LOP3.LUT R15, R2, 0x20, RZ, 0xfc, !PT ;  /* 0x00000020020f7812 */ /* 0x000fe200078efcff */
[----:B------:R-:W-:Y:S01]  /*0aa0*/  IMAD.HI.U32 R3, R5, R7, R4 ;  /* 0x0000000705037227 */ /* 0x000fe200078e0004 */
[----:B------:R-:W-:Y:S02]  /*0ab0*/  IABS R9, R14 ;  /* 0x0000000e00097213 */ /* 0x000fe40000000000 */
[----:B------:R-:W-:Y:S01]  /*0ac0*/  IABS R11, R15 ;  /* 0x0000000f000b7213 */ /* 0x000fe20000000000 */
[----:B------:R-:W-:Y:S01]  /*0ad0*/  IMAD.MOV.U32 R7, RZ, RZ, R8 ;  /* 0x000000ffff077224 */ /* 0x000fe200078e0008 */
[----:B------:R-:W-:Y:S01]  /*0ae0*/  IABS R8, R13 ;  /* 0x0000000d00087213 */ /* 0x000fe20000000000 */
[----:B------:R-:W-:Y:S01]  /*0af0*/  IMAD R141, R10, R6, R141 ;  /* 0x000000060a8d7224 */ /* 0x000fe200078e028d */
[----:B------:R-:W-:Y:S01]  /*0b00*/  LOP3.LUT R17, R2, 0x28, RZ, 0xfc, !PT ;  /* 0x0000002802117812 */ /* 0x000fe200078efcff */
[C---:B------:R-:W-:Y:S01]  /*0b10*/  IMAD.HI.U32 R4, R3.reuse, R7, RZ ;  /* 0x0000000703047227 */ /* 0x040fe200078e00ff */
[----:B------:R-:W-:Y:S01]  /*0b20*/  ISETP.GE.AND P5, PT, R12, RZ, PT ;  /* 0x000000ff0c00720c */ /* 0x000fe20003fa6270 */
[----:B------:R-:W-:Y:S01]  /*0b30*/  USHF.L.U32 UR4, UR8, 0x15, URZ ;  /* 0x0000001508047899 */ /* 0x000fe200080006ff */
[----:B------:R-:W-:Y:S01]  /*0b40*/  ISETP.GT.U32.AND P0, PT, R10, R141, PT ;  /* 0x0000008d0a00720c */ /* 0x000fe20003f04070 */
[----:B------:R-:W-:Y:S01]  /*0b50*/  IMAD.HI.U32 R5, R3, R8, RZ ;  /* 0x0000000803057227 */ /* 0x000fe200078e00ff */
[----:B------:R-:W-:Y:S01]  /*0b60*/  IABS R12, R17 ;  /* 0x00000011000c7213 */ /* 0x000fe20000000000 */
[----:B------:R-:W-:Y:S01]  /*0b70*/  ULOP3.LUT UR4, UR4, 0x600000, URZ, 0xc0, !UPT ;  /* 0x0060000004047892 */ /* 0x000fe2000f8ec0ff */
[C---:B------:R-:W-:Y:S01]  /*0b80*/  LOP3.LUT R19, R2.reuse, 0x30, RZ, 0xfc, !PT ;  /* 0x0000003002137812 */ /* 0x040fe200078efcff */
[----:B------:R-:W-:Y:S01]  /*0b90*/  IMAD.MOV R4, RZ, RZ, -R4 ;  /* 0x000000ffff047224 */ /* 0x000fe200078e0a04 */
[----:B------:R-:W-:Y:S01]  /*0ba0*/  LOP3.LUT R21, R2, 0x40, RZ, 0xfc, !PT ;  /* 0x0000004002157812 */ /* 0x000fe200078efcff */
[----:B------:R-:W-:Y:S01]  /*0bb0*/  IMAD.MOV R5, RZ, RZ, -R5 ;  /* 0x000000ffff057224 */ /* 0x000fe200078e0a05 */
[----:B------:R-:W-:Y:S01]  /*0bc0*/  ISETP.GE.AND P3, PT, R13, RZ, PT ;  /* 0x000000ff0d00720c */ /* 0x000fe20003f66270 */
[C---:B------:R-:W-:Y:S01]  /*0bd0*/  IMAD R4, R0.reuse, R4, R7 ;  /* 0x0000000400047224 */ /* 0x040fe200078e0207 */
[----:B------:R-:W-:Y:S01]  /*0be0*/  IABS R16, R21 ;  /* 0x0000001500107213 */ /* 0x000fe20000000000 */
[----:B------:R-:W-:Y:S01]  /*0bf0*/  IMAD R5, R0, R5, R8 ;  /* 0x0000000500057224 */ /* 0x000fe200078e0208 */
[----:B------:R-:W-:Y:S01]  /*0c00*/  LOP3.LUT R22, R2, 0x48, RZ, 0xfc, !PT ;  /* 0x0000004802167812 */ /* 0x000fe200078efcff */
[C---:B------:R-:W-:Y:S01]  /*0c10*/  IMAD.HI.U32 R6, R3.reuse, R9, RZ ;  /* 0x0000000903067227 */ /* 0x040fe200078e00ff */
[C---:B------:R-:W-:Y:S01]  /*0c20*/  ISETP.GT.U32.AND P1, PT, R0.reuse, R4, PT ;  /* 0x000000040000720c */ /* 0x040fe20003f24070 */
[----:B------:R-:W-:Y:S01]  /*0c30*/  UIADD3 UR16, UPT, UPT, UR10, UR4, URZ ;  /* 0x000000040a107290 */ /* 0x000fe2000fffe0ff */
[----:B------:R-:W-:Y:S01]  /*0c40*/  ISETP.GT.U32.AND P6, PT, R0, R5, PT ;  /* 0x000000050000720c */ /* 0x000fe20003fc4070 */
[----:B------:R-:W-:Y:S01]  /*0c50*/  IMAD.HI.U32 R7, R3, R11, RZ ;  /* 0x0000000b03077227 */ /* 0x000fe200078e00ff */
[----:B------:R-:W-:-:S02]  /*0c60*/  IABS R18, R22 ;  /* 0x0000001600127213 */ /* 0x000fc40000000000 */
[C---:B------:R-:W-:Y:S01]  /*0c70*/  LOP3.LUT R23, R2.reuse, 0x58, RZ, 0xfc, !PT ;  /* 0x0000005802177812 */ /* 0x040fe200078efcff */
[----:B------:R-:W-:Y:S01]  /*0c80*/  IMAD.MOV R6, RZ, RZ, -R6 ;  /* 0x000000ffff067224 */ /* 0x000fe200078e0a06 */
[C---:B------:R-:W-:Y:S01]  /*0c90*/  LOP3.LUT R25, R2.reuse, 0x80, RZ, 0xfc, !PT ;  /* 0x0000008002197812 */ /* 0x040fe200078efcff */
[----:B------:R-:W-:Y:S01]  /*0ca0*/  IMAD.MOV R7, RZ, RZ, -R7 ;  /* 0x000000ffff077224 */ /* 0x000fe200078e0a07 */
[----:B------:R-:W-:Y:S01]  /*0cb0*/  LOP3.LUT R26, R2, 0x88, RZ, 0xfc, !PT ;  /* 0x00000088021a7812 */ /* 0x000fe200078efcff */
[----:B------:R-:W-:Y:S01]  /*0cc0*/  IMAD R6, R0, R6, R9 ;  /* 0x0000000600067224 */ /* 0x000fe200078e0209 */
[----:B------:R-:W-:Y:S01]  /*0cd0*/  LOP3.LUT R31, R2, 0x98, RZ, 0xfc, !PT ;  /* 0x00000098021f7812 */ /* 0x000fe200078efcff */
[----:B------:R-:W-:Y:S01]  /*0ce0*/  @!P0 IMAD.IADD R141, R141, 0x1, -R10 ;  /* 0x000000018d8d8824 */ /* 0x000fe200078e0a0a */
[----:B------:R-:W-:Y:S01]  /*0cf0*/  ISETP.GE.AND P0, PT, R14, RZ, PT ;  /* 0x000000ff0e00720c */ /* 0x000fe20003f06270 */
[----:B------:R-:W-:Y:S01]  /*0d00*/  IMAD R7, R0, R7, R11 ;  /* 0x0000000700077224 */ /* 0x000fe200078e020b */
[----:B------:R-:W-:Y:S01]  /*0d10*/  LEA.HI R11, R214, R69, RZ, 0x1c ;  /* 0x00000045d60b7211 */ /* 0x000fe200078fe0ff */
[--C-:B------:R-:W-:Y:S01]  /*0d20*/  @!P1 IMAD.IADD R4, R4, 0x1, -R0.reuse ;  /* 0x0000000104049824 */ /* 0x100fe200078e0a00 */
[----:B------:R-:W-:Y:S01]  /*0d30*/  ISETP.GT.U32.AND P1, PT, R0, R6, PT ;  /* 0x000000060000720c */ /* 0x000fe20003f24070 */
[----:B------:R-:W-:Y:S01]  /*0d40*/  @!P6 IMAD.IADD R5, R5, 0x1, -R0 ;  /* 0x000000010505e824 */ /* 0x000fe200078e0a00 */
[----:B------:R-:W-:Y:S01]  /*0d50*/  ISETP.GT.U32.AND P4, PT, R10, R141, PT ;  /* 0x0000008d0a00720c */ /* 0x000fe20003f84070 */
[----:B------:R-:W-:Y:S01]  /*0d60*/  IMAD.HI.U32 R8, R3, R12, RZ ;  /* 0x0000000c03087227 */ /* 0x000fe200078e00ff */
[----:B------:R-:W-:-:S02]  /*0d70*/  ISETP.GT.U32.AND P6, PT, R0, R7, PT ;  /* 0x000000070000720c */ /* 0x000fc40003fc4070 */
[----:B------:R-:W-:Y:S01]  /*0d80*/  ISETP.GT.U32.AND P2, PT, R0, R4, PT ;  /* 0x000000040000720c */ /* 0x000fe20003f44070 */
[----:B------:R-:W-:Y:S01]  /*0d90*/  IMAD.MOV R9, RZ, RZ, -R8 ;  /* 0x000000ffff097224 */ /* 0x000fe200078e0a08 */
[----:B------:R-:W-:Y:S01]  /*0da0*/  IABS R24, R26 ;  /* 0x0000001a00187213 */ /* 0x000fe20000000000 */
[----:B------:R-:W-:Y:S01]  /*0db0*/  VIADD R20, R11, 0x38 ;  /* 0x000000380b147836 */ /* 0x000fe20000000000 */
[----:B------:R-:W-:Y:S01]  /*0dc0*/  LOP3.LUT R33, R2, 0xa0, RZ, 0xfc, !PT ;  /* 0x000000a002217812 */ /* 0x000fe200078efcff */
[----:B------:R-:W-:Y:S01]  /*0dd0*/  IMAD R8, R0, R9, R12 ;  /* 0x0000000900087224 */ /* 0x000fe200078e020c */
[----:B------:R-:W-:Y:S01]  /*0de0*/  LOP3.LUT R34, R2, 0xa8, RZ, 0xfc, !PT ;  /* 0x000000a802227812 */ /* 0x000fe200078efcff */
[----:B------:R-:W-:Y:S01]  /*0df0*/  @!P1 IMAD.IADD R6, R6, 0x1, -R0 ;  /* 0x0000000106069824 */ /* 0x000fe200078e0a00 */
[----:B------:R-:W-:Y:S01]  /*0e00*/  ISETP.GT.U32.AND P1, PT, R0, R5, PT ;  /* 0x000000050000720c */ /* 0x000fe20003f24070 */
[----:B------:R-:W-:Y:S01]  /*0e10*/  @!P4 IMAD.IADD R141, R141, 0x1, -R10 ;  /* 0x000000018d8dc824 */ /* 0x000fe200078e0a0a */
[----:B------:R-:W-:Y:S01]  /*0e20*/  IABS R10, R19 ;  /* 0x00000013000a7213 */ /* 0x000fe20000000000 */
[--C-:B------:R-:W-:Y:S01]  /*0e30*/  @!P6 IMAD.IADD R7, R7, 0x1, -R0.reuse ;  /* 0x000000010707e824 */ /* 0x100fe200078e0a00 */
[----:B------:R-:W-:Y:S01]  /*0e40*/  IABS R14, R20 ;  /* 0x00000014000e7213 */ /* 0x000fe20000000000 */
[----:B------:R-:W-:Y:S01]  /*0e50*/  @!P2 IMAD.IADD R4, R4, 0x1, -R0 ;  /* 0x000000010404a824 */ /* 0x000fe200078e0a00 */
[C---:B------:R-:W-:Y:S01]  /*0e60*/  ISETP.GT.U32.AND P2, PT, R0.reuse, R6, PT ;  /* 0x000000060000720c */ /* 0x040fe20003f44070 */
[----:B------:R-:W-:Y:S01]  /*0e70*/  IMAD.HI.U32 R9, R3, R10, RZ ;  /* 0x0000000a03097227 */ /* 0x000fe200078e00ff */
[----:B------:R-:W-:-:S02]  /*0e80*/  ISETP.GT.U32.AND P6, PT, R0, R7, PT ;  /* 0x000000070000720c */ /* 0x000fc40003fc4070 */
[----:B------:R-:W-:Y:S01]  /*0e90*/  ISETP.GE.AND P4, PT, R15, RZ, PT ;  /* 0x000000ff0f00720c */ /* 0x000fe20003f86270 */
[----:B------:R-:W-:Y:S01]  /*0ea0*/  IMAD.MOV R9, RZ, RZ, -R9 ;  /* 0x000000ffff097224 */ /* 0x000fe200078e0a09 */
[----:B------:R-:W-:Y:S01]  /*0eb0*/  IABS R27, R33 ;  /* 0x00000021001b7213 */ /* 0x000fe20000000000 */
[----:B------:R-:W-:Y:S01]  /*0ec0*/  @!P1 IMAD.IADD R5, R5, 0x1, -R0 ;  /* 0x0000000105059824 */ /* 0x000fe200078e0a00 */
[C---:B------:R-:W-:Y:S01]  /*0ed0*/  ISETP.GT.U32.AND P1, PT, R0.reuse, R8, PT ;  /* 0x000000080000720c */ /* 0x040fe20003f24070 */
[----:B------:R-:W-:Y:S01]  /*0ee0*/  IMAD R9, R0, R9, R10 ;  /* 0x0000000900097224 */ /* 0x000fe200078e020a */
[----:B------:R-:W-:Y:S01]  /*0ef0*/  IABS R28, R34 ;  /* 0x00000022001c7213 */ /* 0x000fe20000000000 */
[----:B------:R-:W-:Y:S01]  /*0f00*/  IMAD.HI.U32 R10, R3, R14, RZ ;  /* 0x0000000e030a7227 */ /* 0x000fe200078e00ff */
[C---:B------:R-:W-:Y:S02]  /*0f10*/  LOP3.LUT R35, R2.reuse, 0xb0, RZ, 0xfc, !PT ;  /* 0x000000b002237812 */ /* 0x040fe400078efcff */
[----:B------:R-:W-:Y:S01]  /*0f20*/  LOP3.LUT R38, R2, 0xc8, RZ, 0xfc, !PT ;  /* 0x000000c802267812 */ /* 0x000fe200078efcff */
[----:B------:R-:W-:Y:S01]  /*0f30*/  @!P6 IMAD.IADD R7, R7, 0x1, -R0 ;  /* 0x000000010707e824 */ /* 0x000fe200078e0a00 */
[----:B------:R-:W-:Y:S01]  /*0f40*/  ISETP.GT.U32.AND P6, PT, R0, R9, PT ;  /* 0x000000090000720c */ /* 0x000fe20003fc4070 */
[----:B------:R-:W-:Y:S01]  /*0f50*/  IMAD.HI.U32 R12, R3, R16, RZ ;  /* 0x00000010030c7227 */ /* 0x000fe200078e00ff */
[----:B------:R-:W-:-:S02]  /*0f60*/  IABS R29, R35 ;  /* 0x00000023001d7213 */ /* 0x000fc40000000000 */
[----:B------:R-:W-:Y:S01]  /*0f70*/  IABS R32, R38 ;  /* 0x0000002600207213 */ /* 0x000fe20000000000 */
[----:B------:R-:W-:Y:S01]  /*0f80*/  @!P1 IMAD.IADD R8, R8, 0x1, -R0 ;  /* 0x0000000108089824 */ /* 0x000fe200078e0a00 */
[----:B------:R-:W-:Y:S01]  /*0f90*/  ISETP.GE.AND P1, PT, R19, RZ, PT ;  /* 0x000000ff1300720c */ /* 0x000fe20003f26270 */
[----:B------:R-:W-:Y:S01]  /*0fa0*/  IMAD.MOV R15, RZ, RZ, -R10 ;  /* 0x000000ffff0f7224 */ /* 0x000fe200078e0a0a */
[----:B------:R-:W-:Y:S01]  /*0fb0*/  LOP3.LUT R19, R2, 0x50, RZ, 0xfc, !PT ;  /* 0x0000005002137812 */ /* 0x000fe200078efcff */
[----:B------:R-:W-:Y:S01]  /*0fc0*/  @!P2 IMAD.IADD R6, R6, 0x1, -R0 ;  /* 0x000000010606a824 */ /* 0x000fe200078e0a00 */
[----:B------:R-:W-:Y:S01]  /*0fd0*/  ISETP.GE.AND P2, PT, R17, RZ, PT ;  /* 0x000000ff1100720c */ /* 0x000fe20003f46270 */
[----:B------:R-:W-:Y:S01]  /*0fe0*/  @!P5 IMAD.MOV R4, RZ, RZ, -R4 ;  /* 0x000000ffff04d224 */ /* 0x000fe200078e0a04 */
[----:B------:R-:W-:Y:S01]  /*0ff0*/  ISETP.GT.U32.AND P5, PT, R0, R8, PT ;  /* 0x000000080000720c */ /* 0x000fe20003fa4070 */
[----:B------:R-:W-:Y:S01]  /*1000*/  IMAD.MOV R17, RZ, RZ, -R12 ;  /* 0x000000ffff117224 */ /* 0x000fe200078e0a0c */
[----:B------:R-:W-:Y:S01]  /*1010*/  LOP3.LUT R37, R2, 0xc0, RZ, 0xfc, !PT ;  /* 0x000000c002257812 */ /* 0x000fe200078efcff */
[----:B------:R-:W-:Y:S01]  /*1020*/  IMAD R10, R0, R15, R14 ;  /* 0x0000000f000a7224 */ /* 0x000fe200078e020e */
[----:B------:R-:W-:Y:S01]  /*1030*/  LOP3.LUT R39, R2, 0xd0, RZ, 0xfc, !PT ;  /* 0x000000d002277812 */ /* 0x000fe200078efcff */
[----:B------:R-:W-:Y:S01]  /*1040*/  @!P6 IMAD.IADD R9, R9, 0x1, -R0 ;  /* 0x000000010909e824 */ /* 0x000fe200078e0a00 */
[----:B------:R-:W-:Y:S01]  /*1050*/  IABS R30, R37 ;  /* 0x00000025001e7213 */ /* 0x000fe20000000000 */
[----:B------:R-:W-:Y:S01]  /*1060*/  IMAD.HI.U32 R13, R3, R18, RZ ;  /* 0x00000012030d7227 */ /* 0x000fe200078e00ff */
[----:B------:R-:W-:-:S02]  /*1070*/  ISETP.GT.U32.AND P6, PT, R0, R10, PT ;  /* 0x0000000a0000720c */ /* 0x000fc40003fc4070 */
[----:B------:R-:W-:Y:S01]  /*1080*/  LOP3.LUT R40, R2, 0xf0, RZ, 0xfc, !PT ;  /* 0x000000f002287812 */ /* 0x000fe200078efcff */
[C---:B------:R-:W-:Y:S01]  /*1090*/  IMAD R12, R0.reuse, R17, R16 ;  /* 0x00000011000c7224 */ /* 0x040fe200078e0210 */
[----:B------:R-:W-:Y:S01]  /*10a0*/  IABS R16, R19 ;  /* 0x0000001300107213 */ /* 0x000fe20000000000 */
[----:B------:R-:W-:Y:S01]  /*10b0*/  @!P3 IMAD.MOV R5, RZ, RZ, -R5 ;  /* 0x000000ffff05b224 */ /* 0x000fe200078e0a05 */
[----:B------:R-:W-:Y:S01]  /*10c0*/  ISETP.GT.U32.AND P3, PT, R0, R9, PT ;  /* 0x000000090000720c */ /* 0x000fe20003f64070 */
[----:B------:R-:W-:Y:S01]  /*10d0*/  IMAD.MOV R13, RZ, RZ, -R13 ;  /* 0x000000ffff0d7224 */ /* 0x000fe200078e0a0d */
[----:B------:R-:W-:Y:S01]  /*10e0*/  LOP3.LUT R44, R2, 0x100, RZ, 0xfc, !PT ;  /* 0x00000100022c7812 */ /* 0x000fe200078efcff */
[----:B------:R-:W-:Y:S01]  /*10f0*/  @!P0 IMAD.MOV R6, RZ, RZ, -R6 ;  /* 0x000000ffff068224 */ /* 0x000fe200078e0a06 */
[C---:B------:R-:W-:Y:S01]  /*1100*/  ISETP.GT.U32.AND P0, PT, R0.reuse, R12, PT ;  /* 0x0000000c0000720c */ /* 0x040fe20003f04070 */
[----:B------:R-:W-:Y:S01]  /*1110*/  IMAD R13, R0, R13, R18 ;  /* 0x0000000d000d7224 */ /* 0x000fe200078e0212 */
[----:B------:R-:W-:Y:S01]  /*1120*/  IABS R18, R23 ;  /* 0x0000001700127213 */ /* 0x000fe20000000000 */
[----:B------:R-:W-:Y:S01]  /*1130*/  IMAD.HI.U32 R14, R3, R16, RZ ;  /* 0x00000010030e7227 */ /* 0x000fe200078e00ff */
[----:B------:R-:W-:-:S02]  /*1140*/  LOP3.LUT R45, R2, 0x108, RZ, 0xfc, !PT ;  /* 0x00000108022d7812 */ /* 0x000fc400078efcff */
[----:B------:R-:W-:Y:S01]  /*1150*/  LOP3.LUT R46, R2, 0x110, RZ, 0xfc, !PT ;  /* 0x00000110022e7812 */ /* 0x000fe200078efcff */
[----:B------:R-:W-:Y:S01]  /*1160*/  @!P5 IMAD.IADD R8, R8, 0x1, -R0 ;  /* 0x000000010808d824 */ /* 0x000fe200078e0a00 */
[----:B------:R-:W-:Y:S01]  /*1170*/  ISETP.GT.U32.AND P5, PT, R0, R13, PT ;  /* 0x0000000d0000720c */ /* 0x000fe20003fa4070 */
[----:B------:R-:W-:Y:S01]  /*1180*/  IMAD.MOV R17, RZ, RZ, -R14 ;  /* 0x000000ffff117224 */ /* 0x000fe200078e0a0e */
[----:B------:R-:W-:Y:S01]  /*1190*/  LOP3.LUT R47, R2, 0x118, RZ, 0xfc, !PT ;  /* 0x00000118022f7812 */ /* 0x000fe200078efcff */
[--C-:B------:R-:W-:Y:S01]  /*11a0*/  @!P3 IMAD.IADD R9, R9, 0x1, -R0.reuse ;  /* 0x000000010909b824 */ /* 0x100fe200078e0a00 */
[----:B------:R-:W-:Y:S01]  /*11b0*/  ISETP.GE.AND P3, PT, R21, RZ, PT ;  /* 0x000000ff1500720c */ /* 0x000fe20003f66270 */
[----:B------:R-:W-:Y:S01]  /*11c0*/  @!P6 IMAD.IADD R10, R10, 0x1, -R0 ;  /* 0x000000010a0ae824 */ /* 0x000fe200078e0a00 */
[----:B------:R-:W-:Y:S01]  /*11d0*/  ISETP.GE.AND P6, PT, R22, RZ, PT ;  /* 0x000000ff1600720c */ /* 0x000fe20003fc6270 */
[----:B------:R-:W-:Y:S01]  /*11e0*/  IMAD R14, R0, R17, R16 ;  /* 0x00000011000e7224 */ /* 0x000fe200078e0210 */
[----:B------:R-:W-:Y:S01]  /*11f0*/  LOP3.LUT R22, R2, 0x68, RZ, 0xfc, !PT ;  /* 0x0000006802167812 */ /* 0x000fe200078efcff */
[--C-:B------:R-:W-:Y:S01]  /*1200*/  @!P0 IMAD.IADD R12, R12, 0x1, -R0.reuse ;  /* 0x000000010c0c8824 */ /* 0x100fe200078e0a00 */
[C---:B------:R-:W-:Y:S01]  /*1210*/  ISETP.GT.U32.AND P0, PT, R0.reuse, R10, PT ;  /* 0x0000000a0000720c */ /* 0x040fe20003f04070 */
[----:B------:R-:W-:Y:S01]  /*1220*/  @!P1 IMAD.MOV R9, RZ, RZ, -R9 ;  /* 0x000000ffff099224 */ /* 0x000fe200078e0a09 */
[----:B------:R-:W-:Y:S01]  /*1230*/  ISETP.GT.U32.AND P1, PT, R0, R14, PT ;  /* 0x0000000e0000720c */ /* 0x000fe20003f24070 */
[----:B------:R-:W-:Y:S01]  /*1240*/  @!P4 IMAD.MOV R7, RZ, RZ, -R7 ;  /* 0x000000ffff07c224 */ /* 0x000fe200078e0a07 */
[----:B------:R-:W-:Y:S01]  /*1250*/  ISETP.GE.AND P4, PT, R20, RZ, PT ;  /* 0x000000ff1400720c */ /* 0x000fe20003f86270 */
[----:B------:R-:W-:Y:S01]  /*1260*/  @!P5 IMAD.IADD R13, R13, 0x1, -R0 ;  /* 0x000000010d0dd824 */ /* 0x000fe200078e0a00 */
[----:B------:R-:W-:Y:S01]  /*1270*/  ISETP.GT.U32.AND P5, PT, R0, R12, PT ;  /* 0x0000000c0000720c */ /* 0x000fe20003fa4070 */
[----:B------:R-:W-:Y:S01]  /*1280*/  IMAD.HI.U32 R15, R3, R18, RZ ;  /* 0x00000012030f7227 */ /* 0x000fe200078e00ff */
[----:B------:R-:W-:-:S02]  /*1290*/  IABS R20, R22 ;  /* 0x0000001600147213 */ /* 0x000fc40000000000 */
[C---:B------:R-:W-:Y:S01]  /*12a0*/  LOP3.LUT R21, R2.reuse, 0x60, RZ, 0xfc, !PT ;  /* 0x0000006002157812 */ /* 0x040fe200078efcff */
[----:B------:R-:W-:Y:S01]  /*12b0*/  IMAD.MOV R15, RZ, RZ, -R15 ;  /* 0x000000ffff0f7224 */ /* 0x000fe200078e0a0f */
[----:B------:R-:W-:Y:S01]  /*12c0*/  LOP3.LUT R48, R2, 0x120, RZ, 0xfc, !PT ;  /* 0x0000012002307812 */ /* 0x000fe200078efcff */
[--C-:B------:R-:W-:Y:S01]  /*12d0*/  @!P0 IMAD.IADD R10, R10, 0x1, -R0.reuse ;  /* 0x000000010a0a8824 */ /* 0x100fe200078e0a00 */
[----:B------:R-:W-:Y:S01]  /*12e0*/  ISETP.GE.AND P0, PT, R19, RZ, PT ;  /* 0x000000ff1300720c */ /* 0x000fe20003f06270 */
[----:B------:R-:W-:Y:S01]  /*12f0*/  @!P1 IMAD.IADD R14, R14, 0x1, -R0 ;  /* 0x000000010e0e9824 */ /* 0x000fe200078e0a00 */
[----:B------:R-:W-:Y:S01]  /*1300*/  ISETP.GE.AND P1, PT, R21, RZ, PT ;  /* 0x000000ff1500720c */ /* 0x000fe20003f26270 */
[C---:B------:R-:W-:Y:S01]  /*1310*/  IMAD R15, R0.reuse, R15, R18 ;  /* 0x0000000f000f7224 */ /* 0x040fe200078e0212 */
[----:B------:R-:W-:Y:S01]  /*1320*/  IABS R18, R21 ;  /* 0x0000001500127213 */ /* 0x000fe20000000000 */
[----:B------:R-:W-:Y:S01]  /*1330*/  @!P2 IMAD.MOV R8, RZ, RZ, -R8 ;  /* 0x000000ffff08a224 */ /* 0x000fe200078e0a08 */
[C---:B------:R-:W-:Y:S01]  /*1340*/  ISETP.GT.U32.AND P2, PT, R0.reuse, R13, PT ;  /* 0x0000000d0000720c */ /* 0x040fe20003f44070 */
[----:B------:R-:W-:Y:S01]  /*1350*/  @!P4 IMAD.MOV R10, RZ, RZ, -R10 ;  /* 0x000000ffff0ac224 */ /* 0x000fe200078e0a0a */
[----:B------:R-:W-:Y:S01]  /*1360*/  ISETP.GT.U32.AND P4, PT, R0, R14, PT ;  /* 0x0000000e0000720c */ /* 0x000fe20003f84070 */
[----:B------:R-:W-:Y:S01]  /*1370*/  @!P5 IMAD.IADD R12, R12, 0x1, -R0 ;  /* 0x000000010c0cd824 */ /* 0x000fe200078e0a00 */
[----:B------:R-:W-:Y:S01]  /*1380*/  ISETP.GT.U32.AND P5, PT, R0, R15, PT ;  /* 0x0000000f0000720c */ /* 0x000fe20003fa4070 */
[----:B------:R-:W-:Y:S01]  /*1390*/  IMAD.HI.U32 R17, R3, R20, RZ ;  /* 0x0000001403117227 */ /* 0x000fe200078e00ff */
[----:B------:R-:W-:-:S02]  /*13a0*/  LOP3.LUT R50, R2, 0x150, RZ, 0xfc, !PT ;  /* 0x0000015002327812 */ /* 0x000fc400078efcff */
[C---:B------:R-:W-:Y:S01]  /*13b0*/  LOP3.LUT R52, R2.reuse, 0x168, RZ, 0xfc, !PT ;  /* 0x0000016802347812 */ /* 0x040fe200078efcff */
[----:B------:R-:W-:Y:S01]  /*13c0*/  IMAD.MOV R17, RZ, RZ, -R17 ;  /* 0x000000ffff117224 */ /* 0x000fe200078e0a11 */
[----:B------:R-:W-:Y:S01]  /*13d0*/  IABS R53, R50 ;  /* 0x0000003200357213 */ /* 0x000fe20000000000 */
[----:B------:R-:W-:Y:S01]  /*13e0*/  IMAD.HI.U32 R16, R3, R18, RZ ;  /* 0x0000001203107227 */ /* 0x000fe200078e00ff */
[----:B------:R-:W-:Y:S02]  /*13f0*/  IABS R59, R52 ;  /* 0x00000034003b7213 */ /* 0x000fe40000000000 */
[----:B------:R-:W-:Y:S01]  /*1400*/  LOP3.LUT R56, R2, 0x180, RZ, 0xfc, !PT ;  /* 0x0000018002387812 */ /* 0x000fe200078efcff */
[----:B------:R-:W-:Y:S01]  /*1410*/  IMAD R17, R0, R17, R20 ;  /* 0x0000001100117224 */ /* 0x000fe200078e0214 */
[C---:B------:R-:W-:Y:S01]  /*1420*/  LOP3.LUT R58, R2.reuse, 0x1c0, RZ, 0xfc, !PT ;  /* 0x000001c0023a7812 */ /* 0x040fe200078efcff */
[----:B------:R-:W-:Y:S01]  /*1430*/  @!P2 IMAD.IADD R13, R13, 0x1, -R0 ;  /* 0x000000010d0da824 */ /* 0x000fe200078e0a00 */
[----:B------:R-:W-:Y:S01]  /*1440*/  ISETP.GE.AND P2, PT, R23, RZ, PT ;  /* 0x000000ff1700720c */ /* 0x000fe20003f46270 */
[----:B------:R-:W-:Y:S01]  /*1450*/  IMAD.MOV R19, RZ, RZ, -R16 ;  /* 0x000000ffff137224 */ /* 0x000fe200078e0a10 */
[----:B------:R-:W-:Y:S01]  /*1460*/  LOP3.LUT R23, R2, 0x70, RZ, 0xfc, !PT ;  /* 0x0000007002177812 */ /* 0x000fe200078efcff */
[--C-:B------:R-:W-:Y:S01]  /*1470*/  @!P4 IMAD.IADD R14, R14, 0x1, -R0.reuse ;  /* 0x000000010e0ec824 */ /* 0x100fe200078e0a00 */
[C---:B------:R-:W-:Y:S01]  /*1480*/  ISETP.GT.U32.AND P4, PT, R0.reuse, R17, PT ;  /* 0x000000110000720c */ /* 0x040fe20003f84070 */
[----:B------:R-:W-:Y:S01]  /*1490*/  @!P5 IMAD.IADD R15, R15, 0x1, -R0 ;  /* 0x000000010f0fd824 */ /* 0x000fe200078e0a00 */
[----:B------:R-:W-:Y:S01]  /*14a0*/  IABS R21, R23 ;  /* 0x0000001700157213 */ /* 0x000fe20000000000 */
[C---:B------:R-:W-:Y:S01]  /*14b0*/  IMAD R16, R0.reuse, R19, R18 ;  /* 0x0000001300107224 */ /* 0x040fe200078e0212 */
[----:B------:R-:W-:Y:S01]  /*14c0*/  IABS R65, R56 ;  /* 0x0000003800417213 */ /* 0x000fe20000000000 */
[----:B------:R-:W-:Y:S01]  /*14d0*/  @!P3 IMAD.MOV R12, RZ, RZ, -R12 ;  /* 0x000000ffff0cb224 */ /* 0x000fe200078e0a0c */
[C---:B------:R-:W-:Y:S01]  /*14e0*/  ISETP.GT.U32.AND P5, PT, R0.reuse, R15, PT ;  /* 0x0000000f0000720c */ /* 0x040fe20003fa4070 */
[----:B------:R-:W-:Y:S01]  /*14f0*/  IMAD.HI.U32 R18, R3, R21, RZ ;  /* 0x0000001503127227 */ /* 0x000fe200078e00ff */
[----:B------:R-:W-:-:S02]  /*1500*/  ISETP.GT.U32.AND P3, PT, R0, R16, PT ;  /* 0x000000100000720c */ /* 0x000fc40003f64070 */
[----:B------:R-:W-:Y:S01]  /*1510*/  IABS R81, R58 ;  /* 0x0000003a00517213 */ /* 0x000fe20000000000 */
[----:B------:R-:W-:Y:S01]  /*1520*/  VIADD R19, R11, 0x78 ;  /* 0x000000780b137836 */ /* 0x000fe20000000000 */
[C---:B------:R-:W-:Y:S01]  /*1530*/  LOP3.LUT R60, R2.reuse, 0x1c8, RZ, 0xfc, !PT ;  /* 0x000001c8023c7812 */ /* 0x040fe200078efcff */
[----:B------:R-:W-:Y:S01]  /*1540*/  @!P4 IMAD.IADD R17, R17, 0x1, -R0 ;  /* 0x000000011111c824 */ /* 0x000fe200078e0a00 */
[----:B------:R-:W-:Y:S01]  /*1550*/  LOP3.LUT R62, R2, 0x1d0, RZ, 0xfc, !PT ;  /* 0x000001d0023e7812 */ /* 0x000fe200078efcff */
[----:B------:R-:W-:Y:S01]  /*1560*/  IMAD.MOV R18, RZ, RZ, -R18 ;  /* 0x000000ffff127224 */ /* 0x000fe200078e0a12 */
[----:B------:R-:W-:Y:S01]  /*1570*/  IABS R83, R60 ;  /* 0x0000003c00537213 */ /* 0x000fe20000000000 */
[----:B------:R-:W-:Y:S01]  /*1580*/  @!P6 IMAD.MOV R13, RZ, RZ, -R13 ;  /* 0x000000ffff0de224 */ /* 0x000fe200078e0a0d */
[----:B------:R-:W-:Y:S01]  /*1590*/  ISETP.GE.AND P6, PT, R22, RZ, PT ;  /* 0x000000ff1600720c */ /* 0x000fe20003fc6270 */
[--C-:B------:R-:W-:Y:S01]  /*15a0*/  @!P5 IMAD.IADD R15, R15, 0x1, -R0.reuse ;  /* 0x000000010f0fd824 */ /* 0x100fe200078e0a00 */
[----:B------:R-:W-:Y:S01]  /*15b0*/  IABS R22, R19 ;  /* 0x0000001300167213 */ /* 0x000fe20000000000 */
[C---:B------:R-:W-:Y:S01]  /*15c0*/  IMAD R18, R0.reuse, R18, R21 ;  /* 0x0000001200127224 */ /* 0x040fe200078e0215 */
[----:B------:R-:W-:Y:S01]  /*15d0*/  ISETP.GT.U32.AND P4, PT, R0, R17, PT ;  /* 0x000000110000720c */ /* 0x000fe20003f84070 */
[----:B------:R-:W-:Y:S01]  /*15e0*/  @!P3 IMAD.IADD R16, R16, 0x1, -R0 ;  /* 0x000000011010b824 */ /* 0x000fe200078e0a00 */
[----:B------:R-:W-:Y:S01]  /*15f0*/  ISETP.GE.AND P3, PT, R19, RZ, PT ;  /* 0x000000ff1300720c */ /* 0x000fe20003f66270 */
[----:B------:R-:W-:Y:S01]  /*1600*/  @!P2 IMAD.MOV R15, RZ, RZ, -R15 ;  /* 0x000000ffff0fa224 */ /* 0x000fe200078e0a0f */
[----:B------:R-:W-:Y:S01]  /*1610*/  ISETP.GT.U32.AND P2, PT, R0, R18, PT ;  /* 0x000000120000720c */ /* 0x000fe20003f44070 */
[----:B------:R-:W-:Y:S01]  /*1620*/  IMAD.HI.U32 R19, R3, R22, RZ ;  /* 0x0000001603137227 */ /* 0x000fe200078e00ff */
[----:B------:R-:W-:-:S02]  /*1630*/  ISETP.GE.AND P5, PT, R23, RZ, PT ;  /* 0x000000ff1700720c */ /* 0x000fc40003fa6270 */
[----:B------:R-:W-:Y:S01]  /*1640*/  IABS R23, R25 ;  /* 0x0000001900177213 */ /* 0x000fe20000000000 */
[----:B------:R-:W-:Y:S01]  /*1650*/  IMAD.MOV R19, RZ, RZ, -R19 ;  /* 0x000000ffff137224 */ /* 0x000fe200078e0a13 */
[----:B------:R-:W-:Y:S01]  /*1660*/  IABS R85, R62 ;  /* 0x0000003e00557213 */ /* 0x000fe20000000000 */
[----:B------:R-:W-:Y:S01]  /*1670*/  @!P0 IMAD.MOV R14, RZ, RZ, -R14 ;  /* 0x000000ffff0e8224 */ /* 0x000fe200078e0a0e */
[----:B------:R-:W-:Y:S01]  /*1680*/  ISETP.GT.U32.AND P0, PT, R0, R16, PT ;  /* 0x000000100000720c */ /* 0x000fe20003f04070 */
[----:B------:R-:W-:Y:S01]  /*1690*/  @!P4 IMAD.IADD R17, R17, 0x1, -R0 ;  /* 0x000000011111c824 */ /* 0x000fe200078e0a00 */
[----:B------:R-:W-:Y:S01]  /*16a0*/  ISETP.GE.AND P4, PT, R26, RZ, PT ;  /* 0x000000ff1a00720c */ /* 0x000fe20003f86270 */
[----:B------:R-:W-:Y:S01]  /*16b0*/  IMAD R19, R0, R19, R22 ;  /* 0x0000001300137224 */ /* 0x000fe200078e0216 */
[----:B------:R-:W-:Y:S01]  /*16c0*/  LOP3.LUT R22, R2, 0x90, RZ, 0xfc, !PT ;  /* 0x0000009002167812 */ /* 0x000fe200078efcff */
[----:B------:R-:W-:Y:S01]  /*16d0*/  @!P6 IMAD.MOV R17, RZ, RZ, -R17 ;  /* 0x000000ffff11e224 */ /* 0x000fe200078e0a11 */
[----:B------:R-:W-:Y:S01]  /*16e0*/  IABS R26, R31 ;  /* 0x0000001f001a7213 */ /* 0x000fe20000000000 */
[----:B------:R-:W-:Y:S01]  /*16f0*/  @!P2 IMAD.IADD R18, R18, 0x1, -R0 ;  /* 0x000000011212a824 */ /* 0x000fe200078e0a00 */
[----:B------:R-:W-:Y:S01]  /*1700*/  ISETP.GT.U32.AND P6, PT, R0, R19, PT ;  /* 0x000000130000720c */ /* 0x000fe20003fc4070 */
[----:B------:R-:W-:Y:S01]  /*1710*/  IMAD.HI.U32 R20, R3, R23, RZ ;  /* 0x0000001703147227 */ /* 0x000fe200078e00ff */
[----:B------:R-:W-:-:S02]  /*1720*/  LOP3.LUT R64, R2, 0x1d8, RZ, 0xfc, !PT ;  /* 0x000001d802407812 */ /* 0x000fc400078efcff */
[----:B------:R-:W-:Y:S01]  /*1730*/  ISETP.GT.U32.AND P2, PT, R0, R18, PT ;  /* 0x000000120000720c */ /* 0x000fe20003f44070 */
[----:B------:R-:W-:Y:S01]  /*1740*/  IMAD.MOV R20, RZ, RZ, -R20 ;  /* 0x000000ffff147224 */ /* 0x000fe200078e0a14 */
[----:B------:R-:W-:Y:S01]  /*1750*/  IABS R87, R64 ;  /* 0x0000004000577213 */ /* 0x000fe20000000000 */
[--C-:B------:R-:W-:Y:S01]  /*1760*/  @!P0 IMAD.IADD R16, R16, 0x1, -R0.reuse ;  /* 0x0000000110108824 */ /* 0x100fe200078e0a00 */
[----:B------:R-:W-:Y:S01]  /*1770*/  ISETP.GE.AND P0, PT, R25, RZ, PT ;  /* 0x000000ff1900720c */ /* 0x000fe20003f06270 */
[----:B------:R-:W-:Y:S01]  /*1780*/  IMAD R20, R0, R20, R23 ;  /* 0x0000001400147224 */ /* 0x000fe200078e0217 */
[----:B------:R-:W-:Y:S01]  /*1790*/  IABS R25, R22 ;  /* 0x0000001600197213 */ /* 0x000fe20000000000 */
[----:B------:R-:W-:Y:S01]  /*17a0*/  IMAD.HI.U32 R21, R3, R24, RZ ;  /* 0x0000001803157227 */ /* 0x000fe200078e00ff */
[C---:B------:R-:W-:Y:S02]  /*17b0*/  LOP3.LUT R66, R2.reuse, 0x1e0, RZ, 0xfc, !PT ;  /* 0x000001e002427812 */ /* 0x040fe400078efcff */
[----:B------:R-:W-:Y:S01]  /*17c0*/  LOP3.LUT R70, R2, 0x1e8, RZ, 0xfc, !PT ;  /* 0x000001e802467812 */ /* 0x000fe200078efcff */
[----:B------:R-:W-:Y:S01]  /*17d0*/  @!P6 IMAD.IADD R19, R19, 0x1, -R0 ;  /* 0x000000011313e824 */ /* 0x000fe200078e0a00 */
[----:B------:R-:W-:Y:S01]  /*17e0*/  IABS R89, R66 ;  /* 0x0000004200597213 */ /* 0x000fe20000000000 */
[----:B------:R-:W-:Y:S01]  /*17f0*/  @!P1 IMAD.MOV R16, RZ, RZ, -R16 ;  /* 0x000000ffff109224 */ /* 0x000fe200078e0a10 */
[----:B------:R-:W-:Y:S01]  /*1800*/  ISETP.GE.AND P1, PT, R22, RZ, PT ;  /* 0x000000ff1600720c */ /* 0x000fe20003f26270 */
[----:B------:R-:W-:Y:S01]  /*1810*/  @!P2 IMAD.IADD R18, R18, 0x1, -R0 ;  /* 0x000000011212a824 */ /* 0x000fe200078e0a00 */
[C---:B------:R-:W-:Y:S01]  /*1820*/  ISETP.GT.U32.AND P6, PT, R0.reuse, R19, PT ;  /* 0x000000130000720c */ /* 0x040fe20003fc4070 */
[----:B------:R-:W-:Y:S01]  /*1830*/  IMAD.MOV R21, RZ, RZ, -R21 ;  /* 0x000000ffff157224 */ /* 0x000fe200078e0a15 */
[----:B------:R-:W-:Y:S01]  /*1840*/  ISETP.GT.U32.AND P2, PT, R0, R20, PT ;  /* 0x000000140000720c */ /* 0x000fe20003f44070 */
[----:B------:R-:W-:Y:S01]  /*1850*/  IMAD.HI.U32 R22, R3, R25, RZ ;  /* 0x0000001903167227 */ /* 0x000fe200078e00ff */
[----:B------:R-:W-:-:S02]  /*1860*/  LOP3.LUT R72, R2, 0x1f0, RZ, 0xfc, !PT ;  /* 0x000001f002487812 */ /* 0x000fc400078efcff */
[----:B------:R-:W-:Y:S01]  /*1870*/  IABS R91, R70 ;  /* 0x00000046005b7213 */ /* 0x000fe20000000000 */
[C---:B------:R-:W-:Y:S01]  /*1880*/  IMAD R21, R0.reuse, R21, R24 ;  /* 0x0000001500157224 */ /* 0x040fe200078e0218 */
[----:B------:R-:W-:Y:S01]  /*1890*/  IABS R93, R72 ;  /* 0x00000048005d7213 */ /* 0x000fe20000000000 */
[----:B------:R-:W-:Y:S02]  /*18a0*/  IMAD.MOV R22, RZ, RZ, -R22 ;  /* 0x000000ffff167224 */ /* 0x000fe400078e0a16 */
[----:B------:R-:W-:Y:S01]  /*18b0*/  @!P5 IMAD.MOV R18, RZ, RZ, -R18 ;  /* 0x000000ffff12d224 */ /* 0x000fe200078e0a12 */
[C---:B------:R-:W-:Y:S01]  /*18c0*/  ISETP.GT.U32.AND P5, PT, R0.reuse, R21, PT ;  /* 0x000000150000720c */ /* 0x040fe20003fa4070 */
[----:B------:R-:W-:Y:S02]  /*18d0*/  IMAD R22, R0, R22, R25 ;  /* 0x0000001600167224 */ /* 0x000fe400078e0219 */
[--C-:B------:R-:W-:Y:S02]  /*18e0*/  @!P6 IMAD.IADD R19, R19, 0x1, -R0.reuse ;  /* 0x000000011313e824 */ /* 0x100fe400078e0a00 */
[----:B------:R-:W-:Y:S01]  /*18f0*/  @!P2 IMAD.IADD R20, R20, 0x1, -R0 ;  /* 0x000000011414a824 */ /* 0x000fe200078e0a00 */
[----:B------:R-:W-:Y:S01]  /*1900*/  ISETP.GT.U32.AND P6, PT, R0, R22, PT ;  /* 0x000000160000720c */ /* 0x000fe20003fc4070 */
[----:B------:R-:W-:-:S03]  /*1910*/  IMAD.HI.U32 R23, R3, R26, RZ ;  /* 0x0000001a03177227 */ /* 0x000fc600078e00ff */
[----:B------:R-:W-:Y:S01]  /*1920*/  ISETP.GT.U32.AND P2, PT, R0, R20, PT ;  /* 0x000000140000720c */ /* 0x000fe20003f44070 */
[----:B------:R-:W-:-:S04]  /*1930*/  IMAD.HI.U32 R24, R3, R27, RZ ;  /* 0x0000001b03187227 */ /* 0x000fc800078e00ff */
[----:B------:R-:W-:Y:S02]  /*1940*/  @!P5 IMAD.IADD R21, R21, 0x1, -R0 ;  /* 0x000000011515d824 */ /* 0x000fe400078e0a00 */
[----:B------:R-:W-:Y:S02]  /*1950*/  IMAD.MOV R23, RZ, RZ, -R23 ;  /* 0x000000ffff177224 */ /* 0x000fe400078e0a17 */
[----:B------:R-:W-:Y:S02]  /*1960*/  IMAD.MOV R24, RZ, RZ, -R24 ;  /* 0x000000ffff187224 */ /* 0x000fe400078e0a18 */
[----:B------:R-:W-:Y:S01]  /*1970*/  @!P6 IMAD.IADD R22, R22, 0x1, -R0 ;  /* 0x000000011616e824 */ /* 0x000fe200078e0a00 */
[C---:B------:R-:W-:Y:S01]  /*1980*/  ISETP.GT.U32.AND P6, PT, R0.reuse, R21, PT ;  /* 0x000000150000720c */ /* 0x040fe20003fc4070 */
[C---:B------:R-:W-:Y:S02]  /*1990*/  IMAD R23, R0.reuse, R23, R26 ;  /* 0x0000001700177224 */ /* 0x040fe400078e021a */
[----:B------:R-:W-:-:S02]  /*19a0*/  IMAD R24, R0, R24, R27 ;  /* 0x0000001800187224 */ /* 0x000fc400078e021b */
[----:B------:R-:W-:-:S03]  /*19b0*/  IMAD.HI.U32 R25, R3, R28, RZ ;  /* 0x0000001c03197227 */ /* 0x000fc600078e00ff */
[----:B------:R-:W-:Y:S01]  /*19c0*/  ISETP.GT.U32.AND P5, PT, R0, R24, PT ;  /* 0x000000180000720c */ /* 0x000fe20003fa4070 */
[--C-:B------:R-:W-:Y:S01]  /*19d0*/  @!P2 IMAD.IADD R20, R20, 0x1, -R0.reuse ;  /* 0x000000011414a824 */ /* 0x100fe200078e0a00 */
[C---:B------:R-:W-:Y:S01]  /*19e0*/  ISETP.GT.U32.AND P2, PT, R0.reuse, R23, PT ;  /* 0x000000170000720c */ /* 0x040fe20003f44070 */
[----:B------:R-:W-:Y:S02]  /*19f0*/  IMAD.MOV R25, RZ, RZ, -R25 ;  /* 0x000000ffff197224 */ /* 0x000fe400078e0a19 */
[----:B------:R-:W-:Y:S02]  /*1a00*/  @!P6 IMAD.IADD R21, R21, 0x1, -R0 ;  /* 0x000000011515e824 */ /* 0x000fe400078e0a00 */
[C---:B------:R-:W-:Y:S02]  /*1a10*/  IMAD R25, R0.reuse, R25, R28 ;  /* 0x0000001900197224 */ /* 0x040fe400078e021c */
[----:B------:R-:W-:Y:S02]  /*1a20*/  VIADD R36, R11, 0xb8 ;  /* 0x000000b80b247836 */ /* 0x000fe40000000000 */
[----:B------:R-:W-:Y:S01]  /*1a30*/  IMAD.HI.U32 R26, R3, R29, RZ ;  /* 0x0000001d031a7227 */ /* 0x000fe200078e00ff */
[----:B------:R-:W-:-:S02]  /*1a40*/  ISETP.GT.U32.AND P6, PT, R0, R25, PT ;  /* 0x000000190000720c */ /* 0x000fc40003fc4070 */
[----:B------:R-:W-:Y:S01]  /*1a50*/  IABS R28, R36 ;  /* 0x00000024001c7213 */ /* 0x000fe20000000000 */
[--C-:B------:R-:W-:Y:S01]  /*1a60*/  @!P2 IMAD.IADD R23, R23, 0x1, -R0.reuse ;  /* 0x000000011717a824 */ /* 0x100fe200078e0a00 */
[----:B------:R-:W-:Y:S01]  /*1a70*/  ISETP.GT.U32.AND P2, PT, R0, R22, PT ;  /* 0x000000160000720c */ /* 0x000fe20003f44070 */
[----:B------:R-:W-:Y:S02]  /*1a80*/  @!P5 IMAD.IADD R24, R24, 0x1, -R0 ;  /* 0x000000011818d824 */ /* 0x000fe400078e0a00 */
[----:B------:R-:W-:Y:S01]  /*1a90*/  @!P3 IMAD.MOV R19, RZ, RZ, -R19 ;  /* 0x000000ffff13b224 */ /* 0x000fe200078e0a13 */
[C---:B------:R-:W-:Y:S01]  /*1aa0*/  ISETP.GT.U32.AND P3, PT, R0.reuse, R23, PT ;  /* 0x000000170000720c */ /* 0x040fe20003f64070 */
[----:B------:R-:W-:Y:S01]  /*1ab0*/  IMAD.MOV R26, RZ, RZ, -R26 ;  /* 0x000000ffff1a7224 */ /* 0x000fe200078e0a1a */
[----:B------:R-:W-:Y:S01]  /*1ac0*/  ISETP.GT.U32.AND P5, PT, R0, R24, PT ;  /* 0x000000180000720c */ /* 0x000fe20003fa4070 */
[----:B------:R-:W-:-:S04]  /*1ad0*/  IMAD.HI.U32 R27, R3, R28, RZ ;  /* 0x0000001c031b7227 */ /* 0x000fc800078e00ff */
[----:B------:R-:W-:Y:S01]  /*1ae0*/  @!P6 IMAD.IADD R25, R25, 0x1, -R0 ;  /* 0x000000011919e824 */ /* 0x000fe200078e0a00 */
[----:B------:R-:W-:Y:S01]  /*1af0*/  ISETP.GE.AND P6, PT, R33, RZ, PT ;  /* 0x000000ff2100720c */ /* 0x000fe20003fc6270 */
[----:B------:R-:W-:Y:S01]  /*1b00*/  IMAD R26, R0, R26, R29 ;  /* 0x0000001a001a7224 */ /* 0x000fe200078e021d */
[----:B------:R-:W-:Y:S01]  /*1b10*/  IABS R33, R39 ;  /* 0x0000002700217213 */ /* 0x000fe20000000000 */
[----:B------:R-:W-:Y:S02]  /*1b20*/  IMAD.MOV R27, RZ, RZ, -R27 ;  /* 0x000000ffff1b7224 */ /* 0x000fe400078e0a1b */
[----:B------:R-:W-:-:S04]  /*1b30*/  IMAD.HI.U32 R29, R3, R32, RZ ;  /* 0x00000020031d7227 */ /* 0x000fc800078e00ff */
[----:B------:R-:W-:Y:S01]  /*1b40*/  @!P2 IMAD.IADD R22, R22, 0x1, -R0 ;  /* 0x000000011616a824 */ /* 0x000fe200078e0a00 */
[C---:B------:R-:W-:Y:S01]  /*1b50*/  ISETP.GT.U32.AND P2, PT, R0.reuse, R26, PT ;  /* 0x0000001a0000720c */ /* 0x040fe20003f44070 */
[----:B------:R-:W-:Y:S02]  /*1b60*/  IMAD R27, R0, R27, R28 ;  /* 0x0000001b001b7224 */ /* 0x000fe400078e021c */
[----:B------:R-:W-:Y:S02]  /*1b70*/  IMAD.MOV R29, RZ, RZ, -R29 ;  /* 0x000000ffff1d7224 */ /* 0x000fe400078e0a1d */
[----:B------:R-:W-:-:S04]  /*1b80*/  IMAD.HI.U32 R28, R3, R30, RZ ;  /* 0x0000001e031c7227 */ /* 0x000fc800078e00ff */
[--C-:B------:R-:W-:Y:S01]  /*1b90*/  @!P3 IMAD.IADD R23, R23, 0x1, -R0.reuse ;  /* 0x000000011717b824 */ /* 0x100fe200078e0a00 */
[----:B------:R-:W-:Y:S01]  /*1ba0*/  ISETP.GE.AND P3, PT, R31, RZ, PT ;  /* 0x000000ff1f00720c */ /* 0x000fe20003f66270 */
[----:B------:R-:W-:Y:S01]  /*1bb0*/  @!P5 IMAD.IADD R24, R24, 0x1, -R0 ;  /* 0x000000011818d824 */ /* 0x000fe200078e0a00 */
[C---:B------:R-:W-:Y:S01]  /*1bc0*/  ISETP.GT.U32.AND P5, PT, R0.reuse, R27, PT ;  /* 0x0000001b0000720c */ /* 0x040fe20003fa4070 */
[----:B------:R-:W-:Y:S01]  /*1bd0*/  IMAD R29, R0, R29, R32 ;  /* 0x0000001d001d7224 */ /* 0x000fe200078e0220 */
[----:B------:R-:W-:Y:S01]  /*1be0*/  LOP3.LUT R32, R2, 0xe0, RZ, 0xfc, !PT ;  /* 0x000000e002207812 */ /* 0x000fe200078efcff */
[----:B------:R-:W-:Y:S02]  /*1bf0*/  IMAD.MOV R31, RZ, RZ, -R28 ;  /* 0x000000ffff1f7224 */ /* 0x000fe400078e0a1c */
[----:B------:R-:W-:Y:S01]  /*1c00*/  @!P6 IMAD.MOV R24, RZ, RZ, -R24 ;  /* 0x000000ffff18e224 */ /* 0x000fe200078e0a18 */
[C---:B------:R-:W-:Y:S01]  /*1c10*/  ISETP.GT.U32.AND P6, PT, R0.reuse, R29, PT ;  /* 0x0000001d0000720c */ /* 0x040fe20003fc4070 */
[----:B------:R-:W-:-:S02]  /*1c20*/  IMAD R28, R0, R31, R30 ;  /* 0x0000001f001c7224 */ /* 0x000fc400078e021e */
[----:B------:R-:W-:Y:S01]  /*1c30*/  @!P2 IMAD.IADD R26, R26, 0x1, -R0 ;  /* 0x000000011a1aa824 */ /* 0x000fe200078e0a00 */
[----:B------:R-:W-:Y:S01]  /*1c40*/  ISETP.GE.AND P2, PT, R34, RZ, PT ;  /* 0x000000ff2200720c */ /* 0x000fe20003f46270 */
[----:B------:R-:W-:Y:S01]  /*1c50*/  @!P0 IMAD.MOV R20, RZ, RZ, -R20 ;  /* 0x000000ffff148224 */ /* 0x000fe200078e0a14 */
[C---:B------:R-:W-:Y:S01]  /*1c60*/  ISETP.GT.U32.AND P0, PT, R0.reuse, R25, PT ;  /* 0x000000190000720c */ /* 0x040fe20003f04070 */
[----:B------:R-:W-:Y:S01]  /*1c70*/  @!P1 IMAD.MOV R22, RZ, RZ, -R22 ;  /* 0x000000ffff169224 */ /* 0x000fe200078e0a16 */
[----:B------:R-:W-:Y:S01]  /*1c80*/  ISETP.GT.U32.AND P1, PT, R0, R28, PT ;  /* 0x0000001c0000720c */ /* 0x000fe20003f24070 */
[----:B------:R-:W-:Y:S01]  /*1c90*/  IMAD.MOV.U32 R31, RZ, RZ, R33 ;  /* 0x000000ffff1f7224 */ /* 0x000fe200078e0021 */
[----:B------:R-:W-:Y:S01]  /*1ca0*/  LOP3.LUT R33, R2, 0xe8, RZ, 0xfc, !PT ;  /* 0x000000e802217812 */ /* 0x000fe200078efcff */
[----:B------:R-:W-:Y:S01]  /*1cb0*/  @!P5 IMAD.IADD R27, R27, 0x1, -R0 ;  /* 0x000000011b1bd824 */ /* 0x000fe200078e0a00 */
[----:B------:R-:W-:Y:S01]  /*1cc0*/  ISETP.GT.U32.AND P5, PT, R0, R26, PT ;  /* 0x0000001a0000720c */ /* 0x000fe20003fa4070 */
[----:B------:R-:W-:-:S04]  /*1cd0*/  IMAD.HI.U32 R30, R3, R31, RZ ;  /* 0x0000001f031e7227 */ /* 0x000fc800078e00ff */
[----:B------:R-:W-:Y:S01]  /*1ce0*/  @!P3 IMAD.MOV R23, RZ, RZ, -R23 ;  /* 0x000000ffff17b224 */ /* 0x000fe200078e0a17 */
[----:B------:R-:W-:Y:S01]  /*1cf0*/  ISETP.GE.AND P3, PT, R35, RZ, PT ;  /* 0x000000ff2300720c */ /* 0x000fe20003f66270 */
[----:B------:R-:W-:Y:S01]  /*1d00*/  @!P6 IMAD.IADD R29, R29, 0x1, -R0 ;  /* 0x000000011d1de824 */ /* 0x000fe200078e0a00 */
[----:B------:R-:W-:Y:S01]  /*1d10*/  IABS R35, R32 ;  /* 0x0000002000237213 */ /* 0x000fe20000000000 */
[----:B------:R-:W-:Y:S02]  /*1d20*/  IMAD.MOV R30, RZ, RZ, -R30 ;  /* 0x000000ffff1e7224 */ /* 0x000fe400078e0a1e */
[--C-:B------:R-:W-:Y:S01]  /*1d30*/  @!P0 IMAD.IADD R25, R25, 0x1, -R0.reuse ;  /* 0x0000000119198824 */ /* 0x100fe200078e0a00 */
[----:B------:R-:W-:Y:S01]  /*1d40*/  ISETP.GT.U32.AND P6, PT, R0, R29, PT ;  /* 0x0000001d0000720c */ /* 0x000fe20003fc4070 */
[--C-:B------:R-:W-:Y:S01]  /*1d50*/  @!P1 IMAD.IADD R28, R28, 0x1, -R0.reuse ;  /* 0x000000011c1c9824 */ /* 0x100fe200078e0a00 */
[----:B------:R-:W-:Y:S01]  /*1d60*/  ISETP.GE.AND P0, PT, R36, RZ, PT ;  /* 0x000000ff2400720c */ /* 0x000fe20003f06270 */
[----:B------:R-:W-:Y:S01]  /*1d70*/  IMAD R30, R0, R30, R31 ;  /* 0x0000001e001e7224 */ /* 0x000fe200078e021f */
[----:B------:R-:W-:Y:S01]  /*1d80*/  LOP3.LUT R31, R2, 0xd8, RZ, 0xfc, !PT ;  /* 0x000000d8021f7812 */ /* 0x000fe200078efcff */
[----:B------:R-:W-:Y:S01]  /*1d90*/  @!P4 IMAD.MOV R21, RZ, RZ, -R21 ;  /* 0x000000ffff15c224 */ /* 0x000fe200078e0a15 */
[----:B------:R-:W-:Y:S01]  /*1da0*/  ISETP.GT.U32.AND P4, PT, R0, R27, PT ;  /* 0x0000001b0000720c */ /* 0x000fe20003f84070 */
[----:B------:R-:W-:Y:S01]  /*1db0*/  @!P5 IMAD.IADD R26, R26, 0x1, -R0 ;  /* 0x000000011a1ad824 */ /* 0x000fe200078e0a00 */
[----:B------:R-:W-:Y:S01]  /*1dc0*/  IABS R34, R31 ;  /* 0x0000001f00227213 */ /* 0x000fe20000000000 */
[----:B------:R-:W-:Y:S01]  /*1dd0*/  @!P2 IMAD.MOV R25, RZ, RZ, -R25 ;  /* 0x000000ffff19a224 */ /* 0x000fe200078e0a19 */
[C---:B------:R-:W-:Y:S01]  /*1de0*/  ISETP.GT.U32.AND P2, PT, R0.reuse, R28, PT ;  /* 0x0000001c0000720c */ /* 0x040fe20003f44070 */
[----:B------:R-:W-:Y:S01]  /*1df0*/  @!P3 IMAD.MOV R26, RZ, RZ, -R26 ;  /* 0x000000ffff1ab224 */ /* 0x000fe200078e0a1a */
[----:B------:R-:W-:Y:S01]  /*1e00*/  ISETP.GE.AND P5, PT, R37, RZ, PT ;  /* 0x000000ff2500720c */ /* 0x000fe20003fa6270 */
[----:B------:R-:W-:Y:S01]  /*1e10*/  @!P6 IMAD.IADD R29, R29, 0x1, -R0 ;  /* 0x000000011d1de824 */ /* 0x000fe200078e0a00 */
[----:B------:R-:W-:Y:S01]  /*1e20*/  ISETP.GE.AND P3, PT, R31, RZ, PT ;  /* 0x000000ff1f00720c */ /* 0x000fe20003f66270 */
[----:B------:R-:W-:Y:S01]  /*1e30*/  IMAD.HI.U32 R31, R3, R34, RZ ;  /* 0x00000022031f7227 */ /* 0x000fe200078e00ff */
[----:B------:R-:W-:-:S02]  /*1e40*/  ISETP.GT.U32.AND P6, PT, R0, R30, PT ;  /* 0x0000001e0000720c */ /* 0x000fc40003fc4070 */
[----:B------:R-:W-:Y:S01]  /*1e50*/  IABS R37, R40 ;  /* 0x0000002800257213 */ /* 0x000fe20000000000 */
[----:B------:R-:W-:Y:S01]  /*1e60*/  IMAD.MOV R31, RZ, RZ, -R31 ;  /* 0x000000ffff1f7224 */ /* 0x000fe200078e0a1f */
[----:B------:R-:W-:Y:S01]  /*1e70*/  IABS R36, R33 ;  /* 0x0000002100247213 */ /* 0x000fe20000000000 */
[--C-:B------:R-:W-:Y:S01]  /*1e80*/  @!P4 IMAD.IADD R27, R27, 0x1, -R0.reuse ;  /* 0x000000011b1bc824 */ /* 0x100fe200078e0a00 */
[----:B------:R-:W-:Y:S01]  /*1e90*/  ISETP.GE.AND P4, PT, R38, RZ, PT ;  /* 0x000000ff2600720c */ /* 0x000fe20003f86270 */
[----:B------:R-:W-:Y:S01]  /*1ea0*/  @!P2 IMAD.IADD R28, R28, 0x1, -R0 ;  /* 0x000000011c1ca824 */ /* 0x000fe200078e0a00 */
[----:B------:R-:W-:Y:S01]  /*1eb0*/  ISETP.GE.AND P2, PT, R33, RZ, PT ;  /* 0x000000ff2100720c */ /* 0x000fe20003f46270 */
[----:B------:R-:W-:Y:S01]  /*1ec0*/  IMAD R31, R0, R31, R34 ;  /* 0x0000001f001f7224 */ /* 0x000fe200078e0222 */
[----:B------:R-:W-:Y:S01]  /*1ed0*/  ISETP.GE.AND P1, PT, R39, RZ, PT ;  /* 0x000000ff2700720c */ /* 0x000fe20003f26270 */
[----:B------:R-:W-:Y:S01]  /*1ee0*/  @!P0 IMAD.MOV R27, RZ, RZ, -R27 ;  /* 0x000000ffff1b8224 */ /* 0x000fe200078e0a1b */
[----:B------:R-:W-:Y:S01]  /*1ef0*/  ISETP.GE.AND P0, PT, R32, RZ, PT ;  /* 0x000000ff2000720c */ /* 0x000fe20003f06270 */
[----:B------:R-:W-:Y:S01]  /*1f00*/  @!P5 IMAD.MOV R28, RZ, RZ, -R28 ;  /* 0x000000ffff1cd224 */ /* 0x000fe200078e0a1c */
[----:B------:R-:W-:Y:S01]  /*1f10*/  ISETP.GT.U32.AND P5, PT, R0, R31, PT ;  /* 0x0000001f0000720c */ /* 0x000fe20003fa4070 */
[----:B------:R-:W-:Y:S01]  /*1f20*/  IMAD.HI.U32 R32, R3, R35, RZ ;  /* 0x0000002303207227 */ /* 0x000fe200078e00ff */
[----:B------:R-:W-:-:S03]  /*1f30*/  IABS R39, R46 ;  /* 0x0000002e00277213 */ /* 0x000fc60000000000 */
[----:B------:R-:W-:-:S04]  /*1f40*/  IMAD.HI.U32 R34, R3, R37, RZ ;  /* 0x0000002503227227 */ /* 0x000fc800078e00ff */
[----:B------:R-:W-:Y:S02]  /*1f50*/  @!P6 IMAD.IADD R30, R30, 0x1, -R0 ;  /* 0x000000011e1ee824 */ /* 0x000fe400078e0a00 */
[----:B------:R-:W-:Y:S02]  /*1f60*/  VIADD R41, R11, 0xf8 ;  /* 0x000000f80b297836 */ /* 0x000fe40000000000 */
[----:B------:R-:W-:Y:S01]  /*1f70*/  IMAD.MOV R32, RZ, RZ, -R32 ;  /* 0x000000ffff207224 */ /* 0x000fe200078e0a20 */
[C---:B------:R-:W-:Y:S01]  /*1f80*/  ISETP.GT.U32.AND P6, PT, R0.reuse, R30, PT ;  /* 0x0000001e0000720c */ /* 0x040fe20003fc4070 */
[----:B------:R-:W-:Y:S01]  /*1f90*/  IMAD.MOV R34, RZ, RZ, -R34 ;  /* 0x000000ffff227224 */ /* 0x000fe200078e0a22 */
[----:B------:R-:W-:Y:S01]  /*1fa0*/  IABS R38, R41 ;  /* 0x0000002900267213 */ /* 0x000fe20000000000 */
[C---:B------:R-:W-:Y:S02]  /*1fb0*/  IMAD R32, R0.reuse, R32, R35 ;  /* 0x0000002000207224 */ /* 0x040fe400078e0223 */
[----:B------:R-:W-:Y:S01]  /*1fc0*/  IMAD R34, R0, R34, R37 ;  /* 0x0000002200227224 */ /* 0x000fe200078e0225 */
[----:B------:R-:W-:Y:S01]  /*1fd0*/  IABS R37, R44 ;  /* 0x0000002c00257213 */ /* 0x000fe20000000000 */
[----:B------:R-:W-:-:S04]  /*1fe0*/  IMAD.HI.U32 R33, R3, R36, RZ ;  /* 0x0000002403217227 */ /* 0x000fc800078e00ff */
[----:B------:R-:W-:Y:S01]  /*1ff0*/  @!P4 IMAD.MOV R29, RZ, RZ, -R29 ;  /* 0x000000ffff1dc224 */ /* 0x000fe200078e0a1d */
[C---:B------:R-:W-:Y:S01]  /*2000*/  ISETP.GT.U32.AND P4, PT, R0.reuse, R32, PT ;  /* 0x000000200000720c */ /* 0x040fe20003f84070 */
[----:B------:R-:W-:Y:S01]  /*2010*/  @!P5 IMAD.IADD R31, R31, 0x1, -R0 ;  /* 0x000000011f1fd824 */ /* 0x000fe200078e0a00 */
[----:B------:R-:W-:Y:S01]  /*2020*/  ISETP.GT.U32.AND P5, PT, R0, R34, PT ;  /* 0x000000220000720c */ /* 0x000fe20003fa4070 */
[----:B------:R-:W-:Y:S02]  /*2030*/  IMAD.MOV R33, RZ, RZ, -R33 ;  /* 0x000000ffff217224 */ /* 0x000fe400078e0a21 */
[----:B------:R-:W-:-:S04]  /*2040*/  IMAD.HI.U32 R35, R3, R38, RZ ;  /* 0x0000002603237227 */ /* 0x000fc800078e00ff */
[----:B------:R-:W-:Y:S02]  /*2050*/  IMAD R33, R0, R33, R36 ;  /* 0x0000002100217224 */ /* 0x000fe400078e0224 */
[----:B------:R-:W-:Y:S02]  /*2060*/  IMAD.MOV R35, RZ, RZ, -R35 ;  /* 0x000000ffff237224 */ /* 0x000fe400078e0a23 */
[----:B------:R-:W-:Y:S01]  /*2070*/  @!P6 IMAD.IADD R30, R30, 0x1, -R0 ;  /* 0x000000011e1ee824 */ /* 0x000fe200078e0a00 */
[C---:B------:R-:W-:Y:S01]  /*2080*/  ISETP.GT.U32.AND P6, PT, R0.reuse, R33, PT ;  /* 0x000000210000720c */ /* 0x040fe20003fc4070 */
[----:B------:R-:W-:Y:S01]  /*2090*/  IMAD R36, R0, R35, R38 ;  /* 0x0000002300247224 */ /* 0x000fe200078e0226 */
[----:B------:R-:W-:Y:S01]  /*20a0*/  IABS R38, R45 ;  /* 0x0000002d00267213 */ /* 0x000fe20000000000 */
[----:B------:R-:W-:-:S04]  /*20b0*/  IMAD.HI.U32 R35, R3, R37, RZ ;  /* 0x0000002503237227 */ /* 0x000fc800078e00ff */
[--C-:B------:R-:W-:Y:S01]  /*20c0*/  @!P4 IMAD.IADD R32, R32, 0x1, -R0.reuse ;  /* 0x000000012020c824 */ /* 0x100fe200078e0a00 */
[----:B------:R-:W-:Y:S01]  /*20d0*/  ISETP.GT.U32.AND P4, PT, R0, R31, PT ;  /* 0x0000001f0000720c */ /* 0x000fe20003f84070 */
[----:B------:R-:W-:Y:S02]  /*20e0*/  @!P5 IMAD.IADD R34, R34, 0x1, -R0 ;  /* 0x000000012222d824 */ /* 0x000fe400078e0a00 */
[----:B------:R-:W-:Y:S02]  /*20f0*/  IMAD.MOV R35, RZ, RZ, -R35 ;  /* 0x000000ffff237224 */ /* 0x000fe400078e0a23 */
[----:B------:R-:W-:Y:S01]  /*2100*/  @!P1 IMAD.MOV R30, RZ, RZ, -R30 ;  /* 0x000000ffff1e9224 */ /* 0x000fe200078e0a1e */
[C---:B------:R-:W-:Y:S01]  /*2110*/  ISETP.GT.U32.AND P5, PT, R0.reuse, R34, PT ;  /* 0x000000220000720c */ /* 0x040fe20003fa4070 */
[C---:B------:R-:W-:Y:S01]  /*2120*/  IMAD R35, R0.reuse, R35, R37 ;  /* 0x0000002300237224 */ /* 0x040fe200078e0225 */
[----:B------:R-:W-:Y:S01]  /*2130*/  ISETP.GT.U32.AND P1, PT, R0, R32, PT ;  /* 0x000000200000720c */ /* 0x000fe20003f24070 */
[----:B------:R-:W-:-:S04]  /*2140*/  IMAD.HI.U32 R37, R3, R38, RZ ;  /* 0x0000002603257227 */ /* 0x000fc800078e00ff */
[--C-:B------:R-:W-:Y:S02]  /*2150*/  @!P6 IMAD.IADD R33, R33, 0x1, -R0.reuse ;  /* 0x000000012121e824 */ /* 0x100fe400078e0a00 */
[----:B------:R-:W-:Y:S02]  /*2160*/  IMAD.MOV R37, RZ, RZ, -R37 ;  /* 0x000000ffff257224 */ /* 0x000fe400078e0a25 */
[----:B------:R-:W-:Y:S01]  /*2170*/  @!P4 IMAD.IADD R31, R31, 0x1, -R0 ;  /* 0x000000011f1fc824 */ /* 0x000fe200078e0a00 */
[C---:B------:R-:W-:Y:S01]  /*2180*/  ISETP.GT.U32.AND P6, PT, R0.reuse, R33, PT ;  /* 0x000000210000720c */ /* 0x040fe20003fc4070 */
[C---:B------:R-:W-:Y:S01]  /*2190*/  IMAD R37, R0.reuse, R37, R38 ;  /* 0x0000002500257224 */ /* 0x040fe200078e0226 */
[----:B------:R-:W-:Y:S01]  /*21a0*/  ISETP.GT.U32.AND P4, PT, R0, R36, PT ;  /* 0x000000240000720c */ /* 0x000fe20003f84070 */
[--C-:B------:R-:W-:Y:S02]  /*21b0*/  @!P5 IMAD.IADD R34, R34, 0x1, -R0.reuse ;  /* 0x000000012222d824 */ /* 0x100fe400078e0a00 */
[----:B------:R-:W-:Y:S01]  /*21c0*/  @!P1 IMAD.IADD R32, R32, 0x1, -R0 ;  /* 0x0000000120209824 */ /* 0x000fe200078e0a00 */
[C---:B------:R-:W-:Y:S01]  /*21d0*/  ISETP.GT.U32.AND P5, PT, R0.reuse, R37, PT ;  /* 0x000000250000720c */ /* 0x040fe20003fa4070 */
[----:B------:R-:W-:Y:S01]  /*21e0*/  IMAD.HI.U32 R38, R3, R39, RZ ;  /* 0x0000002703267227 */ /* 0x000fe200078e00ff */
[----:B------:R-:W-:-:S03]  /*21f0*/  ISETP.GT.U32.AND P1, PT, R0, R35, PT ;  /* 0x000000230000720c */ /* 0x000fc60003f24070 */
[----:B------:R-:W-:Y:S02]  /*2200*/  IMAD.MOV R38, RZ, RZ, -R38 ;  /* 0x000000ffff267224 */ /* 0x000fe400078e0a26 */
[--C-:B------:R-:W-:Y:S01]  /*2210*/  @!P6 IMAD.IADD R33, R33, 0x1, -R0.reuse ;  /* 0x000000012121e824 */ /* 0x100fe200078e0a00 */
[----:B------:R-:W-:Y:S01]  /*2220*/  ISETP.GE.AND P6, PT, R40, RZ, PT ;  /* 0x000000ff2800720c */ /* 0x000fe20003fc6270 */
[--C-:B------:R-:W-:Y:S01]  /*2230*/  @!P4 IMAD.IADD R36, R36, 0x1, -R0.reuse ;  /* 0x000000012424c824 */ /* 0x100fe200078e0a00 */
[----:B------:R-:W-:Y:S01]  /*2240*/  IABS R40, R47 ;  /* 0x0000002f00287213 */ /* 0x000fe20000000000 */
[C---:B------:R-:W-:Y:S01]  /*2250*/  IMAD R38, R0.reuse, R38, R39 ;  /* 0x0000002600267224 */ /* 0x040fe200078e0227 */
[----:B------:R-:W-:Y:S01]  /*2260*/  ISETP.GE.AND P4, PT, R41, RZ, PT ;  /* 0x000000ff2900720c */ /* 0x000fe20003f86270 */
[--C-:B------:R-:W-:Y:S01]  /*2270*/  @!P5 IMAD.IADD R37, R37, 0x1, -R0.reuse ;  /* 0x000000012525d824 */ /* 0x100fe200078e0a00 */
[----:B------:R-:W-:Y:S01]  /*2280*/  ISETP.GT.U32.AND P5, PT, R0, R36, PT ;  /* 0x000000240000720c */ /* 0x000fe20003fa4070 */
[----:B------:R-:W-:Y:S01]  /*2290*/  @!P1 IMAD.IADD R35, R35, 0x1, -R0 ;  /* 0x0000000123239824 */ /* 0x000fe200078e0a00 */
[----:B------:R-:W-:Y:S01]  /*22a0*/  IABS R41, R48 ;  /* 0x0000003000297213 */ /* 0x000fe20000000000 */
[----:B------:R-:W-:Y:S01]  /*22b0*/  IMAD.HI.U32 R39, R3, R40, RZ ;  /* 0x0000002803277227 */ /* 0x000fe200078e00ff */
[----:B------:R-:W-:-:S03]  /*22c0*/  ISETP.GE.AND P1, PT, R44, RZ, PT ;  /* 0x000000ff2c00720c */ /* 0x000fc60003f26270 */
[----:B------:R-:W-:Y:S01]  /*22d0*/  @!P3 IMAD.MOV R31, RZ, RZ, -R31 ;  /* 0x000000ffff1fb224 */ /* 0x000fe200078e0a1f */
[C---:B------:R-:W-:Y:S01]  /*22e0*/  ISETP.GT.U32.AND P3, PT, R0.reuse, R35, PT ;  /* 0x000000230000720c */ /* 0x040fe20003f64070 */
[----:B------:R-:W-:Y:S01]  /*22f0*/  @!P2 IMAD.MOV R33, RZ, RZ, -R33 ;  /* 0x000000ffff21a224 */ /* 0x000fe200078e0a21 */
[----:B------:R-:W-:Y:S01]  /*2300*/  ISETP.GT.U32.AND P2, PT, R0, R38, PT ;  /* 0x000000260000720c */ /* 0x000fe20003f44070 */
[----:B------:R-:W-:Y:S02]  /*2310*/  IMAD.MOV R39, RZ, RZ, -R39 ;  /* 0x000000ffff277224 */ /* 0x000fe400078e0a27 */
[----:B------:R-:W-:Y:S01]  /*2320*/  @!P5 IMAD.IADD R36, R36, 0x1, -R0 ;  /* 0x000000012424d824 */ /* 0x000fe200078e0a00 */
[----:B------:R-:W-:Y:S01]  /*2330*/  ISETP.GE.AND P5, PT, R46, RZ, PT ;  /* 0x000000ff2e00720c */ /* 0x000fe20003fa6270 */
[----:B------:R-:W-:Y:S01]  /*2340*/  IMAD R39, R0, R39, R40 ;  /* 0x0000002700277224 */ /* 0x000fe200078e0228 */
[----:B------:R-:W-:Y:S01]  /*2350*/  LOP3.LUT R46, R2, 0x128, RZ, 0xfc, !PT ;  /* 0x00000128022e7812 */ /* 0x000fe200078efcff */
[----:B------:R-:W-:-:S03]  /*2360*/  IMAD.HI.U32 R40, R3, R41, RZ ;  /* 0x0000002903287227 */ /* 0x000fc600078e00ff */
[----:B------:R-:W-:Y:S01]  /*2370*/  IABS R44, R46 ;  /* 0x0000002e002c7213 */ /* 0x000fe20000000000 */
[----:B------:R-:W-:Y:S02]  /*2380*/  IMAD.MOV R40, RZ, RZ, -R40 ;  /* 0x000000ffff287224 */ /* 0x000fe400078e0a28 */
[--C-:B------:R-:W-:Y:S01]  /*2390*/  @!P3 IMAD.IADD R35, R35, 0x1, -R0.reuse ;  /* 0x000000012323b824 */ /* 0x100fe200078e0a00 */
[----:B------:R-:W-:Y:S01]  /*23a0*/  ISETP.GT.U32.AND P3, PT, R0, R39, PT ;  /* 0x000000270000720c */ /* 0x000fe20003f64070 */
[----:B------:R-:W-:Y:S01]  /*23b0*/  @!P2 IMAD.IADD R38, R38, 0x1, -R0 ;  /* 0x000000012626a824 */ /* 0x000fe200078e0a00 */
[----:B------:R-:W-:Y:S01]  /*23c0*/  ISETP.GE.AND P2, PT, R48, RZ, PT ;  /* 0x000000ff3000720c */ /* 0x000fe20003f46270 */
[----:B------:R-:W-:Y:S01]  /*23d0*/  IMAD R40, R0, R40, R41 ;  /* 0x0000002800287224 */ /* 0x000fe200078e0229 */
[----:B------:R-:W-:Y:S01]  /*23e0*/  LOP3.LUT R48, R2, 0x130, RZ, 0xfc, !PT ;  /* 0x0000013002307812 */ /* 0x000fe200078efcff */
[----:B------:R-:W-:Y:S01]  /*23f0*/  @!P4 IMAD.MOV R36, RZ, RZ, -R36 ;  /* 0x000000ffff24c224 */ /* 0x000fe200078e0a24 */
[C---:B------:R-:W-:Y:S01]  /*2400*/  ISETP.GT.U32.AND P4, PT, R0.reuse, R38, PT ;  /* 0x000000260000720c */ /* 0x040fe20003f84070 */
[----:B------:R-:W-:Y:S01]  /*2410*/  @!P1 IMAD.MOV R35, RZ, RZ, -R35 ;  /* 0x000000ffff239224 */ /* 0x000fe200078e0a23 */
[----:B------:R-:W-:Y:S01]  /*2420*/  ISETP.GT.U32.AND P1, PT, R0, R40, PT ;  /* 0x000000280000720c */ /* 0x000fe20003f24070 */
[----:B------:R-:W-:-:S04]  /*2430*/  IMAD.HI.U32 R41, R3, R44, RZ ;  /* 0x0000002c03297227 */ /* 0x000fc800078e00ff */
[----:B------:R-:W-:Y:S02]  /*2440*/  IMAD.MOV R41, RZ, RZ, -R41 ;  /* 0x000000ffff297224 */ /* 0x000fe400078e0a29 */
[----:B------:R-:W-:Y:S01]  /*2450*/  @!P6 IMAD.MOV R34, RZ, RZ, -R34 ;  /* 0x000000ffff22e224 */ /* 0x000fe200078e0a22 */
[----:B------:R-:W-:Y:S01]  /*2460*/  ISETP.GE.AND P6, PT, R45, RZ, PT ;  /* 0x000000ff2d00720c */ /* 0x000fe20003fc6270 */
[----:B------:R-:W-:Y:S01]  /*2470*/  IMAD R41, R0, R41, R44 ;  /* 0x0000002900297224 */ /* 0x000fe200078e022c */
[----:B------:R-:W-:Y:S01]  /*2480*/  IABS R45, R48 ;  /* 0x00000030002d7213 */ /* 0x000fe20000000000 */
[--C-:B------:R-:W-:Y:S02]  /*2490*/  @!P4 IMAD.IADD R38, R38, 0x1, -R0.reuse ;  /* 0x000000012626c824 */ /* 0x100fe400078e0a00 */
[----:B------:R-:W-:Y:S01]  /*24a0*/  @!P1 IMAD.IADD R40, R40, 0x1, -R0 ;  /* 0x0000000128289824 */ /* 0x000fe200078e0a00 */
[C---:B------:R-:W-:Y:S01]  /*24b0*/  ISETP.GT.U32.AND P4, PT, R0.reuse, R41, PT ;  /* 0x000000290000720c */ /* 0x040fe20003f84070 */
[----:B------:R-:W-:Y:S01]  /*24c0*/  @!P0 IMAD.MOV R32, RZ, RZ, -R32 ;  /* 0x000000ffff208224 */ /* 0x000fe200078e0a20 */
[C---:B------:R-:W-:Y:S01]  /*24d0*/  ISETP.GT.U32.AND P0, PT, R0.reuse, R37, PT ;  /* 0x000000250000720c */ /* 0x040fe20003f04070 */
[----:B------:R-:W-:Y:S01]  /*24e0*/  @!P5 IMAD.MOV R38, RZ, RZ, -R38 ;  /* 0x000000ffff26d224 */ /* 0x000fe200078e0a26 */
[----:B------:R-:W-:Y:S01]  /*24f0*/  ISETP.GT.U32.AND P5, PT, R0, R40, PT ;  /* 0x000000280000720c */ /* 0x000fe20003fa4070 */
[----:B------:R-:W-:-:S04]  /*2500*/  IMAD.HI.U32 R44, R3, R45, RZ ;  /* 0x0000002d032c7227 */ /* 0x000fc800078e00ff */
[----:B------:R-:W-:Y:S02]  /*2510*/  IMAD.MOV R44, RZ, RZ, -R44 ;  /* 0x000000ffff2c7224 */ /* 0x000fe400078e0a2c */
[----:B------:R-:W-:Y:S02]  /*2520*/  VIADD R49, R11, 0x138 ;  /* 0x000001380b317836 */ /* 0x000fe40000000000 */
[----:B------:R-:W-:Y:S02]  /*2530*/  IMAD R45, R0, R44, R45 ;  /* 0x0000002c002d7224 */ /* 0x000fe400078e022d */
[--C-:B------:R-:W-:Y:S01]  /*2540*/  @!P4 IMAD.IADD R41, R41, 0x1, -R0.reuse ;  /* 0x000000012929c824 */ /* 0x100fe200078e0a00 */
[----:B------:R-:W-:Y:S01]  /*2550*/  ISETP.GE.AND P1, PT, R49, RZ, PT ;  /* 0x000000ff3100720c */ /* 0x000fe20003f26270 */
[--C-:B------:R-:W-:Y:S01]  /*2560*/  @!P0 IMAD.IADD R37, R37, 0x1, -R0.reuse ;  /* 0x0000000125258824 */ /* 0x100fe200078e0a00 */
[----:B------:R-:W-:Y:S01]  /*2570*/  ISETP.GE.AND P0, PT, R47, RZ, PT ;  /* 0x000000ff2f00720c */ /* 0x000fe20003f06270 */
[--C-:B------:R-:W-:Y:S01]  /*2580*/  @!P5 IMAD.IADD R40, R40, 0x1, -R0.reuse ;  /* 0x000000012828d824 */ /* 0x100fe200078e0a00 */
[----:B------:R-:W-:Y:S01]  /*2590*/  IABS R47, R49 ;  /* 0x00000031002f7213 */ /* 0x000fe20000000000 */
[----:B------:R-:W-:Y:S01]  /*25a0*/  @!P3 IMAD.IADD R39, R39, 0x1, -R0 ;  /* 0x000000012727b824 */ /* 0x000fe200078e0a00 */
[C---:B------:R-:W-:Y:S01]  /*25b0*/  ISETP.GT.U32.AND P4, PT, R0.reuse, R41, PT ;  /* 0x000000290000720c */ /* 0x040fe20003f84070 */
[----:B------:R-:W-:Y:S01]  /*25c0*/  @!P6 IMAD.MOV R37, RZ, RZ, -R37 ;  /* 0x000000ffff25e224 */ /* 0x000fe200078e0a25 */
[----:B------:R-:W-:Y:S01]  /*25d0*/  ISETP.GT.U32.AND P5, PT, R0, R45, PT ;  /* 0x0000002d0000720c */ /* 0x000fe20003fa4070 */
[----:B------:R-:W-:Y:S01]  /*25e0*/  IMAD.HI.U32 R44, R3, R47, RZ ;  /* 0x0000002f032c7227 */ /* 0x000fe200078e00ff */
[----:B------:R-:W-:-:S02]  /*25f0*/  ISETP.GE.AND P6, PT, R46, RZ, PT ;  /* 0x000000ff2e00720c */ /* 0x000fc40003fc6270 */
[----:B------:R-:W-:Y:S01]  /*2600*/  LOP3.LUT R46, R2, 0x140, RZ, 0xfc, !PT ;  /* 0x00000140022e7812 */ /* 0x000fe200078efcff */
[----:B------:R-:W-:Y:S01]  /*2610*/  IMAD.MOV R44, RZ, RZ, -R44 ;  /* 0x000000ffff2c7224 */ /* 0x000fe200078e0a2c */
[C---:B------:R-:W-:Y:S01]  /*2620*/  ISETP.GT.U32.AND P3, PT, R0.reuse, R39, PT ;  /* 0x000000270000720c */ /* 0x040fe20003f64070 */
[----:B------:R-:W-:Y:S01]  /*2630*/  @!P2 IMAD.MOV R40, RZ, RZ, -R40 ;  /* 0x000000ffff28a224 */ /* 0x000fe200078e0a28 */
[----:B------:R-:W-:Y:S01]  /*2640*/  IABS R49, R46 ;  /* 0x0000002e00317213 */ /* 0x000fe20000000000 */
[C---:B------:R-:W-:Y:S02]  /*2650*/  IMAD R47, R0.reuse, R44, R47 ;  /* 0x0000002c002f7224 */ /* 0x040fe400078e022f */
[--C-:B------:R-:W-:Y:S02]  /*2660*/  @!P4 IMAD.IADD R41, R41, 0x1, -R0.reuse ;  /* 0x000000012929c824 */ /* 0x100fe400078e0a00 */
[----:B------:R-:W-:Y:S01]  /*2670*/  @!P5 IMAD.IADD R45, R45, 0x1, -R0 ;  /* 0x000000012d2dd824 */ /* 0x000fe200078e0a00 */
[----:B------:R-:W-:Y:S01]  /*2680*/  ISETP.GT.U32.AND P4, PT, R0, R47, PT ;  /* 0x0000002f0000720c */ /* 0x000fe20003f84070 */
[----:B------:R-:W-:Y:S01]  /*2690*/  IMAD.HI.U32 R44, R3, R49, RZ ;  /* 0x00000031032c7227 */ /* 0x000fe200078e00ff */
[----:B------:R-:W-:-:S02]  /*26a0*/  ISETP.GE.AND P5, PT, R50, RZ, PT ;  /* 0x000000ff3200720c */ /* 0x000fc40003fa6270 */
[----:B------:R-:W-:Y:S01]  /*26b0*/  LOP3.LUT R50, R2, 0x160, RZ, 0xfc, !PT ;  /* 0x0000016002327812 */ /* 0x000fe200078efcff */
[----:B------:R-:W-:Y:S01]  /*26c0*/  @!P6 IMAD.MOV R41, RZ, RZ, -R41 ;  /* 0x000000ffff29e224 */ /* 0x000fe200078e0a29 */
[----:B------:R-:W-:Y:S01]  /*26d0*/  ISETP.GT.U32.AND P6, PT, R0, R45, PT ;  /* 0x0000002d0000720c */ /* 0x000fe20003fc4070 */
[----:B------:R-:W-:Y:S01]  /*26e0*/  IMAD.MOV R44, RZ, RZ, -R44 ;  /* 0x000000ffff2c7224 */ /* 0x000fe200078e0a2c */
[----:B------:R-:W-:Y:S01]  /*26f0*/  IABS R57, R50 ;  /* 0x0000003200397213 */ /* 0x000fe20000000000 */
[----:B------:R-:W-:Y:S01]  /*2700*/  @!P3 IMAD.IADD R39, R39, 0x1, -R0 ;  /* 0x000000012727b824 */ /* 0x000fe200078e0a00 */
[----:B------:R-:W-:Y:S01]  /*2710*/  ISETP.GE.AND P3, PT, R48, RZ, PT ;  /* 0x000000ff3000720c */ /* 0x000fe20003f66270 */
[----:B------:R-:W-:Y:S01]  /*2720*/  IMAD R49, R0, R44, R49 ;  /* 0x0000002c00317224 */ /* 0x000fe200078e0231 */
[----:B------:R-:W-:Y:S01]  /*2730*/  LOP3.LUT R48, R2, 0x148, RZ, 0xfc, !PT ;  /* 0x0000014802307812 */ /* 0x000fe200078efcff */
[----:B------:R-:W-:-:S03]  /*2740*/  IMAD.HI.U32 R44, R3, R53, RZ ;  /* 0x00000035032c7227 */ /* 0x000fc600078e00ff */
[----:B------:R-:W-:Y:S01]  /*2750*/  IABS R51, R48 ;  /* 0x0000003000337213 */ /* 0x000fe20000000000 */
[----:B------:R-:W-:Y:S01]  /*2760*/  IMAD.MOV R44, RZ, RZ, -R44 ;  /* 0x000000ffff2c7224 */ /* 0x000fe200078e0a2c */
[----:B------:R-:W-:Y:S01]  /*2770*/  ISETP.GE.AND P2, PT, R48, RZ, PT ;  /* 0x000000ff3000720c */ /* 0x000fe20003f46270 */
[--C-:B------:R-:W-:Y:S01]  /*2780*/  @!P4 IMAD.IADD R47, R47, 0x1, -R0.reuse ;  /* 0x000000012f2fc824 */ /* 0x100fe200078e0a00 */
[----:B------:R-:W-:Y:S01]  /*2790*/  LOP3.LUT R48, R2, 0x158, RZ, 0xfc, !PT ;  /* 0x0000015802307812 */ /* 0x000fe200078efcff */
[----:B------:R-:W-:Y:S01]  /*27a0*/  @!P6 IMAD.IADD R45, R45, 0x1, -R0 ;  /* 0x000000012d2de824 */ /* 0x000fe200078e0a00 */
[C---:B------:R-:W-:Y:S01]  /*27b0*/  ISETP.GT.U32.AND P6, PT, R0.reuse, R49, PT ;  /* 0x000000310000720c */ /* 0x040fe20003fc4070 */
[C---:B------:R-:W-:Y:S01]  /*27c0*/  IMAD R53, R0.reuse, R44, R53 ;  /* 0x0000002c00357224 */ /* 0x040fe200078e0235 */
[----:B------:R-:W-:Y:S01]  /*27d0*/  ISETP.GT.U32.AND P4, PT, R0, R47, PT ;  /* 0x0000002f0000720c */ /* 0x000fe20003f84070 */
[----:B------:R-:W-:Y:S01]  /*27e0*/  @!P0 IMAD.MOV R39, RZ, RZ, -R39 ;  /* 0x000000ffff278224 */ /* 0x000fe200078e0a27 */
[----:B------:R-:W-:Y:S01]  /*27f0*/  ISETP.GE.AND P0, PT, R46, RZ, PT ;  /* 0x000000ff2e00720c */ /* 0x000fe20003f06270 */
[----:B------:R-:W-:Y:S01]  /*2800*/  @!P3 IMAD.MOV R45, RZ, RZ, -R45 ;  /* 0x000000ffff2db224 */ /* 0x000fe200078e0a2d */
[----:B------:R-:W-:Y:S01]  /*2810*/  ISETP.GT.U32.AND P3, PT, R0, R53, PT ;  /* 0x000000350000720c */ /* 0x000fe20003f64070 */
[----:B------:R-:W-:Y:S01]  /*2820*/  IMAD.HI.U32 R46, R3, R51, RZ ;  /* 0x00000033032e7227 */ /* 0x000fe200078e00ff */
[----:B------:R-:W-:-:S03]  /*2830*/  IABS R55, R48 ;  /* 0x0000003000377213 */ /* 0x000fc60000000000 */
[----:B------:R-:W-:Y:S02]  /*2840*/  IMAD.MOV R46, RZ, RZ, -R46 ;  /* 0x000000ffff2e7224 */ /* 0x000fe400078e0a2e */
[----:B------:R-:W-:-:S04]  /*2850*/  IMAD.HI.U32 R44, R3, R55, RZ ;  /* 0x00000037032c7227 */ /* 0x000fc800078e00ff */
[C---:B------:R-:W-:Y:S02]  /*2860*/  IMAD R51, R0.reuse, R46, R51 ;  /* 0x0000002e00337224 */ /* 0x040fe400078e0233 */
[--C-:B------:R-:W-:Y:S02]  /*2870*/  @!P4 IMAD.IADD R47, R47, 0x1, -R0.reuse ;  /* 0x000000012f2fc824 */ /* 0x100fe400078e0a00 */
[----:B------:R-:W-:Y:S01]  /*2880*/  @!P3 IMAD.IADD R53, R53, 0x1, -R0 ;  /* 0x000000013535b824 */ /* 0x000fe200078e0a00 */
[C---:B------:R-:W-:Y:S01]  /*2890*/  ISETP.GT.U32.AND P4, PT, R0.reuse, R51, PT ;  /* 0x000000330000720c */ /* 0x040fe20003f84070 */
[----:B------:R-:W-:Y:S02]  /*28a0*/  IMAD.MOV R44, RZ, RZ, -R44 ;  /* 0x000000ffff2c7224 */ /* 0x000fe400078e0a2c */
[----:B------:R-:W-:Y:S01]  /*28b0*/  @!P6 IMAD.IADD R49, R49, 0x1, -R0 ;  /* 0x000000013131e824 */ /* 0x000fe200078e0a00 */
[C---:B------:R-:W-:Y:S01]  /*28c0*/  ISETP.GT.U32.AND P3, PT, R0.reuse, R53, PT ;  /* 0x000000350000720c */ /* 0x040fe20003f64070 */
[----:B------:R-:W-:Y:S01]  /*28d0*/  IMAD R55, R0, R44, R55 ;  /* 0x0000002c00377224 */ /* 0x000fe200078e0237 */
[----:B------:R-:W-:Y:S01]  /*28e0*/  ISETP.GE.AND P6, PT, R48, RZ, PT ;  /* 0x000000ff3000720c */ /* 0x000fe20003fc6270 */
[----:B------:R-:W-:Y:S01]  /*28f0*/  IMAD.HI.U32 R44, R3, R59, RZ ;  /* 0x0000003b032c7227 */ /* 0x000fe200078e00ff */
[----:B------:R-:W-:-:S03]  /*2900*/  LOP3.LUT R48, R2, 0x170, RZ, 0xfc, !PT ;  /* 0x0000017002307812 */ /* 0x000fc600078efcff */
[----:B------:R-:W-:Y:S01]  /*2910*/  IMAD.MOV R44, RZ, RZ, -R44 ;  /* 0x000000ffff2c7224 */ /* 0x000fe200078e0a2c */
[----:B------:R-:W-:Y:S01]  /*2920*/  IABS R61, R48 ;  /* 0x00000030003d7213 */ /* 0x000fe20000000000 */
[--C-:B------:R-:W-:Y:S02]  /*2930*/  @!P4 IMAD.IADD R51, R51, 0x1, -R0.reuse ;  /* 0x000000013333c824 */ /* 0x100fe400078e0a00 */
[C---:B------:R-:W-:Y:S02]  /*2940*/  IMAD R59, R0.reuse, R44, R59 ;  /* 0x0000002c003b7224 */ /* 0x040fe400078e023b */
[----:B------:R-:W-:Y:S01]  /*2950*/  @!P1 IMAD.MOV R47, RZ, RZ, -R47 ;  /* 0x000000ffff2f9224 */ /* 0x000fe200078e0a2f */
[C---:B------:R-:W-:Y:S01]  /*2960*/  ISETP.GT.U32.AND P1, PT, R0.reuse, R49, PT ;  /* 0x000000310000720c */ /* 0x040fe20003f24070 */
[----:B------:R-:W-:Y:S01]  /*2970*/  @!P3 IMAD.IADD R53, R53, 0x1, -R0 ;  /* 0x000000013535b824 */ /* 0x000fe200078e0a00 */
[C---:B------:R-:W-:Y:S01]  /*2980*/  ISETP.GT.U32.AND P4, PT, R0.reuse, R51, PT ;  /* 0x000000330000720c */ /* 0x040fe20003f84070 */
[----:B------:R-:W-:Y:S01]  /*2990*/  IMAD.HI.U32 R46, R3, R57, RZ ;  /* 0x00000039032e7227 */ /* 0x000fe200078e00ff */
[----:B------:R-:W-:-:S03]  /*29a0*/  ISETP.GT.U32.AND P3, PT, R0, R59, PT ;  /* 0x0000003b0000720c */ /* 0x000fc60003f64070 */
[----:B------:R-:W-:Y:S02]  /*29b0*/  VIADD R54, R11, 0x178 ;  /* 0x000001780b367836 */ /* 0x000fe40000000000 */
[----:B------:R-:W-:Y:S02]  /*29c0*/  IMAD.MOV R46, RZ, RZ, -R46 ;  /* 0x000000ffff2e7224 */ /* 0x000fe400078e0a2e */
[----:B------:R-:W-:Y:S01]  /*29d0*/  IMAD.HI.U32 R44, R3, R61, RZ ;  /* 0x0000003d032c7227 */ /* 0x000fe200078e00ff */
[----:B------:R-:W-:-:S03]  /*29e0*/  IABS R63, R54 ;  /* 0x00000036003f7213 */ /* 0x000fc60000000000 */
[C---:B------:R-:W-:Y:S02]  /*29f0*/  IMAD R57, R0.reuse, R46, R57 ;  /* 0x0000002e00397224 */ /* 0x040fe400078e0239 */
[--C-:B------:R-:W-:Y:S01]  /*2a00*/  @!P1 IMAD.IADD R49, R49, 0x1, -R0.reuse ;  /* 0x0000000131319824 */ /* 0x100fe200078e0a00 */
[C---:B------:R-:W-:Y:S01]  /*2a10*/  ISETP.GT.U32.AND P1, PT, R0.reuse, R55, PT ;  /* 0x000000370000720c */ /* 0x040fe20003f24070 */
[----:B------:R-:W-:Y:S01]  /*2a20*/  @!P4 IMAD.IADD R51, R51, 0x1, -R0 ;  /* 0x000000013333c824 */ /* 0x000fe200078e0a00 */
[----:B------:R-:W-:Y:S01]  /*2a30*/  ISETP.GT.U32.AND P4, PT, R0, R57, PT ;  /* 0x000000390000720c */ /* 0x000fe20003f84070 */
[----:B------:R-:W-:Y:S02]  /*2a40*/  IMAD.MOV R46, RZ, RZ, -R44 ;  /* 0x000000ffff2e7224 */ /* 0x000fe400078e0a2c */
[----:B------:R-:W-:Y:S02]  /*2a50*/  @!P3 IMAD.IADD R59, R59, 0x1, -R0 ;  /* 0x000000013b3bb824 */ /* 0x000fe400078e0a00 */
[----:B------:R-:W-:-:S04]  /*2a60*/  IMAD.HI.U32 R44, R3, R63, RZ ;  /* 0x0000003f032c7227 */ /* 0x000fc800078e00ff */
[C---:B------:R-:W-:Y:S02]  /*2a70*/  IMAD R61, R0.reuse, R46, R61 ;  /* 0x0000002e003d7224 */ /* 0x040fe400078e023d */
[----:B------:R-:W-:Y:S01]  /*2a80*/  @!P2 IMAD.MOV R51, RZ, RZ, -R51 ;  /* 0x000000ffff33a224 */ /* 0x000fe200078e0a33 */
[----:B------:R-:W-:Y:S01]  /*2a90*/  ISETP.GT.U32.AND P2, PT, R0, R59, PT ;  /* 0x0000003b0000720c */ /* 0x000fe20003f44070 */
[----:B------:R-:W-:Y:S02]  /*2aa0*/  IMAD.MOV R46, RZ, RZ, -R44 ;  /* 0x000000ffff2e7224 */ /* 0x000fe400078e0a2c */
[----:B------:R-:W-:-:S04]  /*2ab0*/  IMAD.HI.U32 R44, R3, R65, RZ ;  /* 0x00000041032c7227 */ /* 0x000fc800078e00ff */
[----:B------:R-:W-:Y:S02]  /*2ac0*/  IMAD.MOV R44, RZ, RZ, -R44 ;  /* 0x000000ffff2c7224 */ /* 0x000fe400078e0a2c */
[--C-:B------:R-:W-:Y:S01]  /*2ad0*/  @!P1 IMAD.IADD R55, R55, 0x1, -R0.reuse ;  /* 0x0000000137379824 */ /* 0x100fe200078e0a00 */
[----:B------:R-:W-:Y:S01]  /*2ae0*/  ISETP.GE.AND P1, PT, R50, RZ, PT ;  /* 0x000000ff3200720c */ /* 0x000fe20003f26270 */
[----:B------:R-:W-:Y:S01]  /*2af0*/  IMAD R65, R0, R44, R65 ;  /* 0x0000002c00417224 */ /* 0x000fe200078e0241 */
[----:B------:R-:W-:Y:S01]  /*2b00*/  LOP3.LUT R50, R2, 0x190, RZ, 0xfc, !PT ;  /* 0x0000019002327812 */ /* 0x000fe200078efcff */
[----:B------:R-:W-:Y:S01]  /*2b10*/  @!P0 IMAD.MOV R49, RZ, RZ, -R49 ;  /* 0x000000ffff318224 */ /* 0x000fe200078e0a31 */
[C---:B------:R-:W-:Y:S01]  /*2b20*/  ISETP.GT.U32.AND P0, PT, R0.reuse, R55, PT ;  /* 0x000000370000720c */ /* 0x040fe20003f04070 */
[--C-:B------:R-:W-:Y:S01]  /*2b30*/  @!P2 IMAD.IADD R59, R59, 0x1, -R0.reuse ;  /* 0x000000013b3ba824 */ /* 0x100fe200078e0a00 */
[C---:B------:R-:W-:Y:S01]  /*2b40*/  ISETP.GT.U32.AND P2, PT, R0.reuse, R65, PT ;  /* 0x000000410000720c */ /* 0x040fe20003f44070 */
[----:B------:R-:W-:Y:S01]  /*2b50*/  IMAD R63, R0, R46, R63 ;  /* 0x0000002e003f7224 */ /* 0x000fe200078e023f */
[----:B------:R-:W-:Y:S01]  /*2b60*/  LOP3.LUT R46, R2, 0x188, RZ, 0xfc, !PT ;  /* 0x00000188022e7812 */ /* 0x000fe200078efcff */
[----:B------:R-:W-:Y:S01]  /*2b70*/  @!P4 IMAD.IADD R57, R57, 0x1, -R0 ;  /* 0x000000013939c824 */ /* 0x000fe200078e0a00 */
[----:B------:R-:W-:Y:S01]  /*2b80*/  ISETP.GE.AND P4, PT, R52, RZ, PT ;  /* 0x000000ff3400720c */ /* 0x000fe20003f86270 */
[----:B------:R-:W-:Y:S01]  /*2b90*/  @!P5 IMAD.MOV R53, RZ, RZ, -R53 ;  /* 0x000000ffff35d224 */ /* 0x000fe200078e0a35 */
[----:B------:R-:W-:-:S02]  /*2ba0*/  IABS R67, R46 ;  /* 0x0000002e00437213 */ /* 0x000fc40000000000 */
[----:B------:R-:W-:Y:S02]  /*2bb0*/  ISETP.GT.U32.AND P3, PT, R0, R57, PT ;  /* 0x000000390000720c */ /* 0x000fe40003f64070 */
[----:B------:R-:W-:Y:S01]  /*2bc0*/  ISETP.GE.AND P5, PT, R48, RZ, PT ;  /* 0x000000ff3000720c */ /* 0x000fe20003fa6270 */
[--C-:B------:R-:W-:Y:S01]  /*2bd0*/  @!P0 IMAD.IADD R55, R55, 0x1, -R0.reuse ;  /* 0x0000000137378824 */ /* 0x100fe200078e0a00 */
[----:B------:R-:W-:Y:S01]  /*2be0*/  ISETP.GT.U32.AND P0, PT, R0, R61, PT ;  /* 0x0000003d0000720c */ /* 0x000fe20003f04070 */
[----:B------:R-:W-:Y:S01]  /*2bf0*/  @!P2 IMAD.IADD R65, R65, 0x1, -R0 ;  /* 0x000000014141a824 */ /* 0x000fe200078e0a00 */
[----:B------:R-:W-:Y:S01]  /*2c00*/  LOP3.LUT R52, R2, 0x198, RZ, 0xfc, !PT ;  /* 0x0000019802347812 */ /* 0x000fe200078efcff */
[----:B------:R-:W-:Y:S01]  /*2c10*/  @!P6 IMAD.MOV R55, RZ, RZ, -R55 ;  /* 0x000000ffff37e224 */ /* 0x000fe200078e0a37 */
[C---:B------:R-:W-:Y:S01]  /*2c20*/  ISETP.GT.U32.AND P6, PT, R0.reuse, R63, PT ;  /* 0x0000003f0000720c */ /* 0x040fe20003fc4070 */
[----:B------:R-:W-:Y:S01]  /*2c30*/  IMAD.HI.U32 R44, R3, R67, RZ ;  /* 0x00000043032c7227 */ /* 0x000fe200078e00ff */
[----:B------:R-:W-:-:S02]  /*2c40*/  ISETP.GT.U32.AND P2, PT, R0, R65, PT ;  /* 0x000000410000720c */ /* 0x000fc40003f44070 */
[----:B------:R-:W-:Y:S01]  /*2c50*/  IABS R71, R50 ;  /* 0x0000003200477213 */ /* 0x000fe20000000000 */
[----:B------:R-:W-:Y:S01]  /*2c60*/  IMAD.MOV R48, RZ, RZ, -R44 ;  /* 0x000000ffff307224 */ /* 0x000fe200078e0a2c */
[----:B------:R-:W-:Y:S01]  /*2c70*/  IABS R73, R52 ;  /* 0x0000003400497213 */ /* 0x000fe20000000000 */
[--C-:B------:R-:W-:Y:S01]  /*2c80*/  @!P3 IMAD.IADD R57, R57, 0x1, -R0.reuse ;  /* 0x000000013939b824 */ /* 0x100fe200078e0a00 */
[----:B------:R-:W-:Y:S01]  /*2c90*/  ISETP.GE.AND P3, PT, R54, RZ, PT ;  /* 0x000000ff3600720c */ /* 0x000fe20003f66270 */
[--C-:B------:R-:W-:Y:S01]  /*2ca0*/  @!P0 IMAD.IADD R61, R61, 0x1, -R0.reuse ;  /* 0x000000013d3d8824 */ /* 0x100fe200078e0a00 */
[----:B------:R-:W-:Y:S01]  /*2cb0*/  ISETP.GE.AND P0, PT, R56, RZ, PT ;  /* 0x000000ff3800720c */ /* 0x000fe20003f06270 */
[----:B------:R-:W-:Y:S01]  /*2cc0*/  IMAD R67, R0, R48, R67 ;  /* 0x0000003000437224 */ /* 0x000fe200078e0243 */
[----:B------:R-:W-:Y:S01]  /*2cd0*/  LOP3.LUT R48, R2, 0x1a0, RZ, 0xfc, !PT ;  /* 0x000001a002307812 */ /* 0x000fe200078efcff */
[--C-:B------:R-:W-:Y:S01]  /*2ce0*/  @!P6 IMAD.IADD R63, R63, 0x1, -R0.reuse ;  /* 0x000000013f3fe824 */ /* 0x100fe200078e0a00 */
[C---:B------:R-:W-:Y:S01]  /*2cf0*/  ISETP.GT.U32.AND P6, PT, R0.reuse, R61, PT ;  /* 0x0000003d0000720c */ /* 0x040fe20003fc4070 */
[----:B------:R-:W-:Y:S01]  /*2d00*/  @!P2 IMAD.IADD R65, R65, 0x1, -R0 ;  /* 0x000000014141a824 */ /* 0x000fe200078e0a00 */
[C---:B------:R-:W-:Y:S01]  /*2d10*/  ISETP.GT.U32.AND P2, PT, R0.reuse, R67, PT ;  /* 0x000000430000720c */ /* 0x040fe20003f44070 */
[----:B------:R-:W-:Y:S01]  /*2d20*/  @!P1 IMAD.MOV R57, RZ, RZ, -R57 ;  /* 0x000000ffff399224 */ /* 0x000fe200078e0a39 */
[----:B------:R-:W-:Y:S01]  /*2d30*/  ISETP.GT.U32.AND P1, PT, R0, R63, PT ;  /* 0x0000003f0000720c */ /* 0x000fe20003f24070 */
[----:B------:R-:W-:Y:S01]  /*2d40*/  @!P4 IMAD.MOV R59, RZ, RZ, -R59 ;  /* 0x000000ffff3bc224 */ /* 0x000fe200078e0a3b */
[----:B------:R-:W-:Y:S01]  /*2d50*/  ISETP.GE.AND P4, PT, R46, RZ, PT ;  /* 0x000000ff2e00720c */ /* 0x000fe20003f86270 */
[----:B------:R-:W-:Y:S01]  /*2d60*/  IMAD.HI.U32 R44, R3, R71, RZ ;  /* 0x00000047032c7227 */ /* 0x000fe200078e00ff */
[----:B------:R-:W-:-:S03]  /*2d70*/  IABS R75, R48 ;  /* 0x00000030004b7213 */ /* 0x000fc60000000000 */
[----:B------:R-:W-:-:S04]  /*2d80*/  IMAD.HI.U32 R46, R3, R73, RZ ;  /* 0x00000049032e7227 */ /* 0x000fc800078e00ff */
[--C-:B------:R-:W-:Y:S01]  /*2d90*/  @!P6 IMAD.IADD R61, R61, 0x1, -R0.reuse ;  /* 0x000000013d3de824 */ /* 0x100fe200078e0a00 */
[----:B------:R-:W-:Y:S01]  /*2da0*/  ISETP.GE.AND P6, PT, R50, RZ, PT ;  /* 0x000000ff3200720c */ /* 0x000fe20003fc6270 */
[----:B------:R-:W-:Y:S01]  /*2db0*/  @!P2 IMAD.IADD R67, R67, 0x1, -R0 ;  /* 0x000000014343a824 */ /* 0x000fe200078e0a00 */
[----:B------:R-:W-:Y:S01]  /*2dc0*/  LOP3.LUT R50, R2, 0x1a8, RZ, 0xfc, !PT ;  /* 0x000001a802327812 */ /* 0x000fe200078efcff */
[----:B------:R-:W-:Y:S02]  /*2dd0*/  IMAD.MOV R44, RZ, RZ, -R44 ;  /* 0x000000ffff2c7224 */ /* 0x000fe400078e0a2c */
        /* <DEDUP_REMOVED lines=8> */
[----:B------:R-:W-:-:S02]  /*2e60*/  IMAD R73, R0, R46, R73 ;  /* 0x0000002e00497224 */ /* 0x000fc400078e0249 */
[----:B------:R-:W-:Y:S01]  /*2e70*/  IMAD.HI.U32 R44, R3, R75, RZ ;  /* 0x0000004b032c7227 */ /* 0x000fe200078e00ff */
[----:B------:R-:W-:Y:S02]  /*2e80*/  IABS R79, R52 ;  /* 0x00000034004f7213 */ /* 0x000fe40000000000 */
[C---:B------:R-:W-:Y:S01]  /*2e90*/  ISETP.GT.U32.AND P2, PT, R0.reuse, R71, PT ;  /* 0x000000470000720c */ /* 0x040fe20003f44070 */
[----:B------:R-:W-:Y:S01]  /*2ea0*/  @!P3 IMAD.MOV R63, RZ, RZ, -R63 ;  /* 0x000000ffff3fb224 */ /* 0x000fe200078e0a3f */
[C---:B------:R-:W-:Y:S01]  /*2eb0*/  ISETP.GT.U32.AND P3, PT, R0.reuse, R73, PT ;  /* 0x000000490000720c */ /* 0x040fe20003f64070 */
[----:B------:R-:W-:Y:S02]  /*2ec0*/  IMAD.MOV R44, RZ, RZ, -R44 ;  /* 0x000000ffff2c7224 */ /* 0x000fe400078e0a2c */
[----:B------:R-:W-:Y:S02]  /*2ed0*/  @!P5 IMAD.IADD R67, R67, 0x1, -R0 ;  /* 0x000000014343d824 */ /* 0x000fe400078e0a00 */
[----:B------:R-:W-:-:S02]  /*2ee0*/  IMAD R75, R0, R44, R75 ;  /* 0x0000002c004b7224 */ /* 0x000fc400078e024b */
[----:B------:R-:W-:-:S03]  /*2ef0*/  IMAD.HI.U32 R46, R3, R79, RZ ;  /* 0x0000004f032e7227 */ /* 0x000fc600078e00ff */
[----:B------:R-:W-:Y:S01]  /*2f00*/  ISETP.GT.U32.AND P5, PT, R0, R75, PT ;  /* 0x0000004b0000720c */ /* 0x000fe20003fa4070 */
[----:B------:R-:W-:Y:S02]  /*2f10*/  IMAD.MOV R46, RZ, RZ, -R46 ;  /* 0x000000ffff2e7224 */ /* 0x000fe400078e0a2e */
[----:B------:R-:W-:Y:S02]  /*2f20*/  @!P3 IMAD.IADD R73, R73, 0x1, -R0 ;  /* 0x000000014949b824 */ /* 0x000fe400078e0a00 */
[----:B------:R-:W-:Y:S01]  /*2f30*/  @!P0 IMAD.MOV R65, RZ, RZ, -R65 ;  /* 0x000000ffff418224 */ /* 0x000fe200078e0a41 */
[----:B------:R-:W-:Y:S01]  /*2f40*/  ISETP.GE.AND P0, PT, R48, RZ, PT ;  /* 0x000000ff3000720c */ /* 0x000fe20003f06270 */
[C---:B------:R-:W-:Y:S01]  /*2f50*/  IMAD R79, R0.reuse, R46, R79 ;  /* 0x0000002e004f7224 */ /* 0x040fe200078e024f */
[----:B------:R-:W-:Y:S01]  /*2f60*/  ISETP.GT.U32.AND P3, PT, R0, R73, PT ;  /* 0x000000490000720c */ /* 0x000fe20003f64070 */
[----:B------:R-:W-:-:S04]  /*2f70*/  IMAD.HI.U32 R48, R3, R81, RZ ;  /* 0x0000005103307227 */ /* 0x000fc800078e00ff */
[----:B------:R-:W-:Y:S02]  /*2f80*/  @!P5 IMAD.IADD R75, R75, 0x1, -R0 ;  /* 0x000000014b4bd824 */ /* 0x000fe400078e0a00 */
[----:B------:R-:W-:Y:S02]  /*2f90*/  IMAD.MOV R48, RZ, RZ, -R48 ;  /* 0x000000ffff307224 */ /* 0x000fe400078e0a30 */
[----:B------:R-:W-:Y:S01]  /*2fa0*/  IMAD.HI.U32 R44, R3, R77, RZ ;  /* 0x0000004d032c7227 */ /* 0x000fe200078e00ff */
[----:B------:R-:W-:-:S03]  /*2fb0*/  ISETP.GT.U32.AND P5, PT, R0, R75, PT ;  /* 0x0000004b0000720c */ /* 0x000fc60003fa4070 */
[----:B------:R-:W-:Y:S01]  /*2fc0*/  @!P3 IMAD.IADD R73, R73, 0x1, -R0 ;  /* 0x000000014949b824 */ /* 0x000fe200078e0a00 */
[C---:B------:R-:W-:Y:S01]  /*2fd0*/  ISETP.GT.U32.AND P3, PT, R0.reuse, R79, PT ;  /* 0x0000004f0000720c */ /* 0x040fe20003f64070 */
[C---:B------:R-:W-:Y:S02]  /*2fe0*/  IMAD R81, R0.reuse, R48, R81 ;  /* 0x0000003000517224 */ /* 0x040fe400078e0251 */
[----:B------:R-:W-:Y:S02]  /*2ff0*/  IMAD.MOV R44, RZ, RZ, -R44 ;  /* 0x000000ffff2c7224 */ /* 0x000fe400078e0a2c */
[--C-:B------:R-:W-:Y:S02]  /*3000*/  @!P2 IMAD.IADD R71, R71, 0x1, -R0.reuse ;  /* 0x000000014747a824 */ /* 0x100fe400078e0a00 */
[C---:B------:R-:W-:Y:S02]  /*3010*/  IMAD R77, R0.reuse, R44, R77 ;  /* 0x0000002c004d7224 */ /* 0x040fe400078e024d */
[----:B------:R-:W-:Y:S01]  /*3020*/  @!P5 IMAD.IADD R75, R75, 0x1, -R0 ;  /* 0x000000014b4bd824 */ /* 0x000fe200078e0a00 */
[C---:B------:R-:W-:Y:S01]  /*3030*/  ISETP.GT.U32.AND P5, PT, R0.reuse, R81, PT ;  /* 0x000000510000720c */ /* 0x040fe20003fa4070 */
[----:B------:R-:W-:Y:S01]  /*3040*/  IMAD.HI.U32 R44, R3, R83, RZ ;  /* 0x00000053032c7227 */ /* 0x000fe200078e00ff */
[----:B------:R-:W-:-:S03]  /*3050*/  ISETP.GT.U32.AND P2, PT, R0, R71, PT ;  /* 0x000000470000720c */ /* 0x000fc60003f44070 */
[----:B------:R-:W-:Y:S02]  /*3060*/  @!P3 IMAD.IADD R79, R79, 0x1, -R0 ;  /* 0x000000014f4fb824 */ /* 0x000fe400078e0a00 */
[----:B------:R-:W-:Y:S02]  /*3070*/  IMAD.MOV R44, RZ, RZ, -R44 ;  /* 0x000000ffff2c7224 */ /* 0x000fe400078e0a2c */
[----:B------:R-:W-:Y:S01]  /*3080*/  IMAD.HI.U32 R46, R3, R85, RZ ;  /* 0x00000055032e7227 */ /* 0x000fe200078e00ff */
[----:B------:R-:W-:-:S03]  /*3090*/  ISETP.GT.U32.AND P3, PT, R0, R79, PT ;  /* 0x0000004f0000720c */ /* 0x000fc60003f64070 */
[----:B------:R-:W-:Y:S02]  /*30a0*/  @!P5 IMAD.IADD R81, R81, 0x1, -R0 ;  /* 0x000000015151d824 */ /* 0x000fe400078e0a00 */
[C---:B------:R-:W-:Y:S01]  /*30b0*/  IMAD R83, R0.reuse, R44, R83 ;  /* 0x0000002c00537224 */ /* 0x040fe200078e0253 */
[----:B------:R-:W-:Y:S01]  /*30c0*/  IABS R44, R2 ;  /* 0x00000002002c7213 */ /* 0x000fe20000000000 */
[----:B------:R-:W-:Y:S01]  /*30d0*/  IMAD.MOV R46, RZ, RZ, -R46 ;  /* 0x000000ffff2e7224 */ /* 0x000fe200078e0a2e */
[----:B------:R-:W-:Y:S01]  /*30e0*/  ISETP.GT.U32.AND P5, PT, R0, R81, PT ;  /* 0x000000510000720c */ /* 0x000fe20003fa4070 */
[----:B------:R-:W-:-:S04]  /*30f0*/  IMAD.HI.U32 R48, R3, R87, RZ ;  /* 0x0000005703307227 */ /* 0x000fc800078e00ff */
[--C-:B------:R-:W-:Y:S01]  /*3100*/  @!P3 IMAD.IADD R79, R79, 0x1, -R0.reuse ;  /* 0x000000014f4fb824 */ /* 0x100fe200078e0a00 */
[C---:B------:R-:W-:Y:S01]  /*3110*/  ISETP.GT.U32.AND P3, PT, R0.reuse, R83, PT ;  /* 0x000000530000720c */ /* 0x040fe20003f64070 */
[----:B------:R-:W-:Y:S01]  /*3120*/  @!P2 IMAD.IADD R71, R71, 0x1, -R0 ;  /* 0x000000014747a824 */ /* 0x000fe200078e0a00 */
[C---:B------:R-:W-:Y:S01]  /*3130*/  ISETP.GT.U32.AND P2, PT, R0.reuse, R77, PT ;  /* 0x0000004d0000720c */ /* 0x040fe20003f44070 */
[----:B------:R-:W-:Y:S02]  /*3140*/  IMAD R85, R0, R46, R85 ;  /* 0x0000002e00557224 */ /* 0x000fe400078e0255 */
[----:B------:R-:W-:Y:S02]  /*3150*/  IMAD.MOV R48, RZ, RZ, -R48 ;  /* 0x000000ffff307224 */ /* 0x000fe400078e0a30 */
[----:B------:R-:W-:Y:S01]  /*3160*/  @!P4 IMAD.MOV R67, RZ, RZ, -R67 ;  /* 0x000000ffff43c224 */ /* 0x000fe200078e0a43 */
[----:B------:R-:W-:Y:S01]  /*3170*/  ISETP.GE.AND P4, PT, R50, RZ, PT ;  /* 0x000000ff3200720c */ /* 0x000fe20003f86270 */
[----:B------:R-:W-:Y:S01]  /*3180*/  @!P5 IMAD.IADD R81, R81, 0x1, -R0 ;  /* 0x000000015151d824 */ /* 0x000fe200078e0a00 */
[C---:B------:R-:W-:Y:S01]  /*3190*/  ISETP.GT.U32.AND P5, PT, R0.reuse, R85, PT ;  /* 0x000000550000720c */ /* 0x040fe20003fa4070 */
[----:B------:R-:W-:-:S02]  /*31a0*/  IMAD R87, R0, R48, R87 ;  /* 0x0000003000577224 */ /* 0x000fc400078e0257 */
[----:B------:R-:W-:-:S04]  /*31b0*/  IMAD.HI.U32 R50, R3, R89, RZ ;  /* 0x0000005903327227 */ /* 0x000fc800078e00ff */
[----:B------:R-:W-:Y:S01]  /*31c0*/  @!P3 IMAD.IADD R83, R83, 0x1, -R0 ;  /* 0x000000015353b824 */ /* 0x000fe200078e0a00 */
[----:B------:R-:W-:Y:S01]  /*31d0*/  ISETP.GT.U32.AND P3, PT, R0, R87, PT ;  /* 0x000000570000720c */ /* 0x000fe20003f64070 */
[----:B------:R-:W-:Y:S02]  /*31e0*/  IMAD.MOV R50, RZ, RZ, -R50 ;  /* 0x000000ffff327224 */ /* 0x000fe400078e0a32 */
[C---:B------:R-:W-:Y:S02]  /*31f0*/  VIADD R56, R11.reuse, 0x1b8 ;  /* 0x000001b80b387836 */ /* 0x040fe40000000000 */
[----:B------:R-:W-:Y:S02]  /*3200*/  VIADD R54, R11, 0x1f8 ;  /* 0x000001f80b367836 */ /* 0x000fe40000000000 */
[----:B------:R-:W-:-:S04]  /*3210*/  IMAD.HI.U32 R11, R3, R44, RZ ;  /* 0x0000002c030b7227 */ /* 0x000fc800078e00ff */
[--C-:B------:R-:W-:Y:S02]  /*3220*/  @!P2 IMAD.IADD R77, R77, 0x1, -R0.reuse ;  /* 0x000000014d4da824 */ /* 0x100fe400078e0a00 */
[C---:B------:R-:W-:Y:S01]  /*3230*/  IMAD R89, R0.reuse, R50, R89 ;  /* 0x0000003200597224 */ /* 0x040fe200078e0259 */
[----:B------:R-:W-:Y:S01]  /*3240*/  IABS R50, R56 ;  /* 0x0000003800327213 */ /* 0x000fe20000000000 */
[----:B------:R-:W-:Y:S01]  /*3250*/  IMAD.MOV R11, RZ, RZ, -R11 ;  /* 0x000000ffff0b7224 */ /* 0x000fe200078e0a0b */
[C---:B------:R-:W-:Y:S01]  /*3260*/  ISETP.GT.U32.AND P2, PT, R0.reuse, R77, PT ;  /* 0x0000004d0000720c */ /* 0x040fe20003f44070 */
[----:B------:R-:W-:Y:S01]  /*3270*/  @!P5 IMAD.IADD R85, R85, 0x1, -R0 ;  /* 0x000000015555d824 */ /* 0x000fe200078e0a00 */
[C---:B------:R-:W-:Y:S01]  /*3280*/  ISETP.GT.U32.AND P5, PT, R0.reuse, R89, PT ;  /* 0x000000590000720c */ /* 0x040fe20003fa4070 */
[----:B------:R-:W-:Y:S02]  /*3290*/  IMAD R11, R0, R11, R44 ;  /* 0x0000000b000b7224 */ /* 0x000fe400078e022c */
[----:B------:R-:W-:-:S02]  /*32a0*/  @!P3 IMAD.IADD R87, R87, 0x1, -R0 ;  /* 0x000000015757b824 */ /* 0x000fc400078e0a00 */
[----:B------:R-:W-:Y:S01]  /*32b0*/  IMAD.HI.U32 R46, R3, R91, RZ ;  /* 0x0000005b032e7227 */ /* 0x000fe200078e00ff */
[----:B------:R-:W-:-:S03]  /*32c0*/  ISETP.GT.U32.AND P3, PT, R0, R11, PT ;  /* 0x0000000b0000720c */ /* 0x000fc60003f64070 */
[----:B------:R-:W-:-:S04]  /*32d0*/  IMAD.HI.U32 R48, R3, R93, RZ ;  /* 0x0000005d03307227 */ /* 0x000fc800078e00ff */
[--C-:B------:R-:W-:Y:S01]  /*32e0*/  @!P2 IMAD.IADD R77, R77, 0x1, -R0.reuse ;  /* 0x000000014d4da824 */ /* 0x100fe200078e0a00 */
[----:B------:R-:W-:Y:S01]  /*32f0*/  ISETP.GE.AND P2, PT, R52, RZ, PT ;  /* 0x000000ff3400720c */ /* 0x000fe20003f46270 */
[----:B------:R-:W-:Y:S01]  /*3300*/  @!P5 IMAD.IADD R89, R89, 0x1, -R0 ;  /* 0x000000015959d824 */ /* 0x000fe200078e0a00 */
[----:B------:R-:W-:Y:S01]  /*3310*/  ISETP.GE.AND P5, PT, R58, RZ, PT ;  /* 0x000000ff3a00720c */ /* 0x000fe20003fa6270 */
[----:B------:R-:W-:Y:S01]  /*3320*/  IMAD.HI.U32 R44, R3, R50, RZ ;  /* 0x00000032032c7227 */ /* 0x000fe200078e00ff */
[----:B------:R-:W-:-:S03]  /*3330*/  IABS R52, R54 ;  /* 0x0000003600347213 */ /* 0x000fc60000000000 */
[----:B------:R-:W-:Y:S02]  /*3340*/  IMAD.MOV R46, RZ, RZ, -R46 ;  /* 0x000000ffff2e7224 */ /* 0x000fe400078e0a2e */
[----:B------:R-:W-:Y:S01]  /*3350*/  @!P3 IMAD.IADD R11, R11, 0x1, -R0 ;  /* 0x000000010b0bb824 */ /* 0x000fe200078e0a00 */
[C---:B------:R-:W-:Y:S01]  /*3360*/  ISETP.GT.U32.AND P3, PT, R0.reuse, R83, PT ;  /* 0x000000530000720c */ /* 0x040fe20003f64070 */
[----:B------:R-:W-:Y:S02]  /*3370*/  IMAD.MOV R48, RZ, RZ, -R48 ;  /* 0x000000ffff307224 */ /* 0x000fe400078e0a30 */
[----:B------:R-:W-:Y:S02]  /*3380*/  IMAD.MOV R95, RZ, RZ, -R44 ;  /* 0x000000ffff5f7224 */ /* 0x000fe400078e0a2c */
[----:B------:R-:W-:Y:S02]  /*3390*/  IMAD R91, R0, R46, R91 ;  /* 0x0000002e005b7224 */ /* 0x000fe400078e025b */
[----:B------:R-:W-:-:S04]  /*33a0*/  IMAD.HI.U32 R44, R3, R52, RZ ;  /* 0x00000034032c7227 */ /* 0x000fc800078e00ff */
[----:B------:R-:W-:Y:S01]  /*33b0*/  @!P0 IMAD.MOV R75, RZ, RZ, -R75 ;  /* 0x000000ffff4b8224 */ /* 0x000fe200078e0a4b */
[C---:B------:R-:W-:Y:S01]  /*33c0*/  ISETP.GT.U32.AND P0, PT, R0.reuse, R87, PT ;  /* 0x000000570000720c */ /* 0x040fe20003f04070 */
[C---:B------:R-:W-:Y:S02]  /*33d0*/  IMAD R93, R0.reuse, R48, R93 ;  /* 0x00000030005d7224 */ /* 0x040fe400078e025d */
[C---:B------:R-:W-:Y:S02]  /*33e0*/  IMAD R3, R0.reuse, R95, R50 ;  /* 0x0000005f00037224 */ /* 0x040fe400078e0232 */
[----:B------:R-:W-:Y:S01]  /*33f0*/  @!P6 IMAD.MOV R71, RZ, RZ, -R71 ;  /* 0x000000ffff47e224 */ /* 0x000fe200078e0a47 */
[C---:B------:R-:W-:Y:S01]  /*3400*/  ISETP.GT.U32.AND P6, PT, R0.reuse, R91, PT ;  /* 0x0000005b0000720c */ /* 0x040fe20003fc4070 */
[----:B------:R-:W-:Y:S02]  /*3410*/  IMAD.MOV R95, RZ, RZ, -R44 ;  /* 0x000000ffff5f7224 */ /* 0x000fe400078e0a2c */
[----:B------:R-:W-:Y:S01]  /*3420*/  @!P5 IMAD.MOV R81, RZ, RZ, -R81 ;  /* 0x000000ffff51d224 */ /* 0x000fe200078e0a51 */
[C---:B------:R-:W-:Y:S01]  /*3430*/  ISETP.GT.U32.AND P5, PT, R0.reuse, R93, PT ;  /* 0x0000005d0000720c */ /* 0x040fe20003fa4070 */
[----:B------:R-:W-:-:S02]  /*3440*/  IMAD R95, R0, R95, R52 ;  /* 0x0000005f005f7224 */ /* 0x000fc400078e0234 */
[----:B------:R-:W-:Y:S01]  /*3450*/  @!P4 IMAD.MOV R77, RZ, RZ, -R77 ;  /* 0x000000ffff4dc224 */ /* 0x000fe200078e0a4d */
[C---:B------:R-:W-:Y:S01]  /*3460*/  ISETP.GT.U32.AND P4, PT, R0.reuse, R89, PT ;  /* 0x000000590000720c */ /* 0x040fe20003f84070 */
[--C-:B------:R-:W-:Y:S01]  /*3470*/  @!P3 IMAD.IADD R83, R83, 0x1, -R0.reuse ;  /* 0x000000015353b824 */ /* 0x100fe200078e0a00 */
[C---:B------:R-:W-:Y:S01]  /*3480*/  ISETP.GT.U32.AND P3, PT, R0.reuse, R95, PT ;  /* 0x0000005f0000720c */ /* 0x040fe20003f64070 */
[----:B------:R-:W-:Y:S01]  /*3490*/  @!P1 IMAD.MOV R73, RZ, RZ, -R73 ;  /* 0x000000ffff499224 */ /* 0x000fe200078e0a49 */
[C---:B------:R-:W-:Y:S01]  /*34a0*/  ISETP.GT.U32.AND P1, PT, R0.reuse, R85, PT ;  /* 0x000000550000720c */ /* 0x040fe20003f24070 */
[--C-:B------:R-:W-:Y:S01]  /*34b0*/  @!P0 IMAD.IADD R87, R87, 0x1, -R0.reuse ;  /* 0x0000000157578824 */ /* 0x100fe200078e0a00 */
[----:B------:R-:W-:Y:S01]  /*34c0*/  ISETP.GT.U32.AND P0, PT, R0, R3, PT ;  /* 0x000000030000720c */ /* 0x000fe20003f04070 */
[--C-:B------:R-:W-:Y:S01]  /*34d0*/  @!P6 IMAD.IADD R91, R91, 0x1, -R0.reuse ;  /* 0x000000015b5be824 */ /* 0x100fe200078e0a00 */
[----:B------:R-:W-:Y:S01]  /*34e0*/  ISETP.GE.AND P6, PT, R62, RZ, PT ;  /* 0x000000ff3e00720c */ /* 0x000fe20003fc6270 */
[----:B------:R-:W-:-:S02]  /*34f0*/  @!P5 IMAD.IADD R93, R93, 0x1, -R0 ;  /* 0x000000015d5dd824 */ /* 0x000fc400078e0a00 */
[----:B------:R-:W-:Y:S01]  /*3500*/  @!P2 IMAD.MOV R79, RZ, RZ, -R79 ;  /* 0x000000ffff4fa224 */ /* 0x000fe200078e0a4f */
[C---:B------:R-:W-:Y:S01]  /*3510*/  ISETP.GT.U32.AND P5, PT, R0.reuse, R91, PT ;  /* 0x0000005b0000720c */ /* 0x040fe20003fa4070 */
[--C-:B------:R-:W-:Y:S01]  /*3520*/  @!P4 IMAD.IADD R89, R89, 0x1, -R0.reuse ;  /* 0x000000015959c824 */ /* 0x100fe200078e0a00 */
[----:B------:R-:W-:Y:S01]  /*3530*/  ISETP.GT.U32.AND P2, PT, R0, R11, PT ;  /* 0x0000000b0000720c */ /* 0x000fe20003f44070 */
[--C-:B------:R-:W-:Y:S01]  /*3540*/  @!P3 IMAD.IADD R95, R95, 0x1, -R0.reuse ;  /* 0x000000015f5fb824 */ /* 0x100fe200078e0a00 */
[----:B------:R-:W-:Y:S01]  /*3550*/  ISETP.GE.AND P4, PT, R60, RZ, PT ;  /* 0x000000ff3c00720c */ /* 0x000fe20003f86270 */
[--C-:B------:R-:W-:Y:S01]  /*3560*/  @!P1 IMAD.IADD R85, R85, 0x1, -R0.reuse ;  /* 0x0000000155559824 */ /* 0x100fe200078e0a00 */
[----:B------:R-:W-:Y:S01]  /*3570*/  ISETP.GT.U32.AND P3, PT, R0, R93, PT ;  /* 0x0000005d0000720c */ /* 0x000fe20003f64070 */
[--C-:B------:R-:W-:Y:S01]  /*3580*/  @!P0 IMAD.IADD R3, R3, 0x1, -R0.reuse ;  /* 0x0000000103038824 */ /* 0x100fe200078e0a00 */
[----:B------:R-:W-:Y:S01]  /*3590*/  ISETP.GE.AND P1, PT, R2, RZ, PT ;  /* 0x000000ff0200720c */ /* 0x000fe20003f26270 */
[----:B------:R-:W-:Y:S01]  /*35a0*/  @!P6 IMAD.MOV R85, RZ, RZ, -R85 ;  /* 0x000000ffff55e224 */ /* 0x000fe200078e0a55 */
[C---:B------:R-:W-:Y:S01]  /*35b0*/  ISETP.GT.U32.AND P0, PT, R0.reuse, R95, PT ;  /* 0x0000005f0000720c */ /* 0x040fe20003f04070 */
[----:B------:R-:W-:Y:S01]  /*35c0*/  IMAD R44, R223, UR15, RZ ;  /* 0x0000000fdf2c7c24 */ /* 0x000fe2000f8e02ff */
[----:B------:R-:W-:Y:S01]  /*35d0*/  ISETP.GT.U32.AND P6, PT, R0, R3, PT ;  /* 0x000000030000720c */ /* 0x000fe20003fc4070 */
[--C-:B------:R-:W-:Y:S01]  /*35e0*/  @!P5 IMAD.IADD R91, R91, 0x1, -R0.reuse ;  /* 0x000000015b5bd824 */ /* 0x100fe200078e0a00 */
[----:B------:R-:W-:Y:S01]  /*35f0*/  ISETP.GE.AND P5, PT, R70, RZ, PT ;  /* 0x000000ff4600720c */ /* 0x000fe20003fa6270 */
[--C-:B------:R-:W-:Y:S01]  /*3600*/  @!P2 IMAD.IADD R11, R11, 0x1, -R0.reuse ;  /* 0x000000010b0ba824 */ /* 0x100fe200078e0a00 */
[----:B------:R-:W-:Y:S01]  /*3610*/  ISETP.GE.AND P2, PT, R64, RZ, PT ;  /* 0x000000ff4000720c */ /* 0x000fe20003f46270 */
[----:B------:R-:W-:Y:S01]  /*3620*/  @!P4 IMAD.MOV R83, RZ, RZ, -R83 ;  /* 0x000000ffff53c224 */ /* 0x000fe200078e0a53 */
[----:B------:R-:W-:Y:S01]  /*3630*/  ISETP.GE.AND P4, PT, R66, RZ, PT ;  /* 0x000000ff4200720c */ /* 0x000fe20003f86270 */
[--C-:B------:R-:W-:Y:S01]  /*3640*/  @!P3 IMAD.IADD R93, R93, 0x1, -R0.reuse ;  /* 0x000000015d5db824 */ /* 0x100fe200078e0a00 */
[----:B------:R-:W-:Y:S01]  /*3650*/  ISETP.GE.AND P3, PT, R56, RZ, PT ;  /* 0x000000ff3800720c */ /* 0x000fe20003f66270 */
[----:B------:R-:W-:Y:S01]  /*3660*/  @!P1 IMAD.MOV R11, RZ, RZ, -R11 ;  /* 0x000000ffff0b9224 */ /* 0x000fe200078e0a0b */
[----:B------:R-:W-:Y:S01]  /*3670*/  ISETP.GE.AND P1, PT, R72, RZ, PT ;  /* 0x000000ff4800720c */ /* 0x000fe20003f26270 */
[--C-:B------:R-:W-:Y:S01]  /*3680*/  @!P0 IMAD.IADD R95, R95, 0x1, -R0.reuse ;  /* 0x000000015f5f8824 */ /* 0x100fe200078e0a00 */
[----:B------:R-:W-:Y:S01]  /*3690*/  ISETP.GE.AND P0, PT, R54, RZ, PT ;  /* 0x000000ff3600720c */ /* 0x000fe20003f06270 */
[----:B------:R-:W-:Y:S01]  /*36a0*/  @!P6 IMAD.IADD R3, R3, 0x1, -R0 ;  /* 0x000000010303e824 */ /* 0x000fe200078e0a00 */
[----:B------:R-:W-:Y:S01]  /*36b0*/  LOP3.LUT R0, RZ, R43, RZ, 0x33, !PT ;  /* 0x0000002bff007212 */ /* 0x000fe200078e33ff */
[----:B------:R-:W-:Y:S01]  /*36c0*/  @!P5 IMAD.MOV R91, RZ, RZ, -R91 ;  /* 0x000000ffff5bd224 */ /* 0x000fe200078e0a5b */
[----:B------:R-:W-:Y:S01]  /*36d0*/  ISETP.NE.AND P5, PT, R43, RZ, PT ;  /* 0x000000ff2b00720c */ /* 0x000fe20003fa5270 */
[----:B------:R-:W-:Y:S01]  /*36e0*/  @!P2 IMAD.MOV R87, RZ, RZ, -R87 ;  /* 0x000000ffff57a224 */ /* 0x000fe200078e0a57 */
[----:B------:R-:W-:Y:S01]  /*36f0*/  ISETP.GE.AND P2, PT, R213, RZ, PT ;  /* 0x000000ffd500720c */ /* 0x000fe20003f46270 */
[----:B------:R-:W-:Y:S01]  /*3700*/  @!P4 IMAD.MOV R89, RZ, RZ, -R89 ;  /* 0x000000ffff59c224 */ /* 0x000fe200078e0a59 */
[----:B------:R-:W-:Y:S01]  /*3710*/  SEL R232, R0, R11, !P5 ;  /* 0x0000000b00e87207 */ /* 0x000fe20006800000 */
[----:B------:R-:W-:Y:S01]  /*3720*/  @!P3 IMAD.MOV R3, RZ, RZ, -R3 ;  /* 0x000000ffff03b224 */ /* 0x000fe200078e0a03 */
[----:B------:R-:W-:Y:S01]  /*3730*/  ISETP.NE.AND P4, PT, R42, RZ, PT ;  /* 0x000000ff2a00720c */ /* 0x000fe20003f85270 */
[----:B------:R-:W-:Y:S01]  /*3740*/  @!P1 IMAD.MOV R93, RZ, RZ, -R93 ;  /* 0x000000ffff5d9224 */ /* 0x000fe200078e0a5d */
[C---:B------:R-:W-:Y:S01]  /*3750*/  SEL R233, R0.reuse, R4, !P5 ;  /* 0x0000000400e97207 */ /* 0x040fe20006800000 */
[----:B------:R-:W-:Y:S01]  /*3760*/  @!P0 IMAD.MOV R95, RZ, RZ, -R95 ;  /* 0x000000ffff5f8224 */ /* 0x000fe200078e0a5f */
[----:B------:R-:W-:Y:S01]  /*3770*/  SEL R228, R0, R5, !P5 ;  /* 0x0000000500e47207 */ /* 0x000fe20006800000 */
[----:B-----5:R-:W-:Y:S01]  /*3780*/  IMAD R232, R232, UR6, RZ ;  /* 0x00000006e8e87c24 */ /* 0x020fe2000f8e02ff */
[C---:B------:R-:W-:Y:S01]  /*3790*/  SEL R229, R0.reuse, R6, !P5 ;  /* 0x0000000600e57207 */ /* 0x040fe20006800000 */
[----:B------:R-:W-:Y:S01]  /*37a0*/  IMAD R233, R233, UR6, RZ ;  /* 0x00000006e9e97c24 */ /* 0x000fe2000f8e02ff */
[----:B------:R-:W-:Y:S01]  /*37b0*/  SEL R7, R0, R7, !P5 ;  /* 0x0000000700077207 */ /* 0x000fe20006800000 */
[----:B------:R-:W-:Y:S01]  /*37c0*/  IMAD R228, R228, UR6, RZ ;  /* 0x00000006e4e47c24 */ /* 0x000fe2000f8e02ff */
[C---:B------:R-:W-:Y:S01]  /*37d0*/  SEL R8, R0.reuse, R8, !P5 ;  /* 0x0000000800087207 */ /* 0x040fe20006800000 */
[----:B------:R-:W-:Y:S01]  /*37e0*/  IMAD R229, R229, UR6, RZ ;  /* 0x00000006e5e57c24 */ /* 0x000fe2000f8e02ff */
[----:B------:R-:W-:Y:S01]  /*37f0*/  SEL R43, R0, R9, !P5 ;  /* 0x00000009002b7207 */ /* 0x000fe20006800000 */
[----:B------:R-:W-:Y:S01]  /*3800*/  @!P2 IMAD.MOV R141, RZ, RZ, -R141 ;  /* 0x000000ffff8da224 */ /* 0x000fe200078e0a8d */
[----:B------:R-:W-:-:S02]  /*3810*/  LEA R2, P0, R44, UR22, 0x1 ;  /* 0x000000162c027c11 */ /* 0x000fc4000f8008ff */
[C---:B------:R-:W-:Y:S01]  /*3820*/  SEL R10, R0.reuse, R10, !P5 ;  /* 0x0000000a000a7207 */ /* 0x040fe20006800000 */
[----:B------:R-:W-:Y:S01]  /*3830*/  IMAD R43, R43, UR6, RZ ;  /* 0x000000062b2b7c24 */ /* 0x000fe2000f8e02ff */
[C---:B------:R-:W-:Y:S02]  /*3840*/  SEL R17, R0.reuse, R17, !P5 ;  /* 0x0000001100117207 */ /* 0x040fe40006800000 */
[C---:B------:R-:W-:Y:S02]  /*3850*/  SEL R19, R0.reuse, R19, !P5 ;  /* 0x0000001300137207 */ /* 0x040fe40006800000 */
[C---:B------:R-:W-:Y:S02]  /*3860*/  SEL R13, R0.reuse, R13, !P5 ;  /* 0x0000000d000d7207 */ /* 0x040fe40006800000 */
[C---:B------:R-:W-:Y:S02]  /*3870*/  SEL R4, R0.reuse, R36, !P5 ;  /* 0x0000002400047207 */ /* 0x040fe40006800000 */
[----:B------:R-:W-:-:S02]  /*3880*/  SEL R99, R0, R37, !P5 ;  /* 0x0000002500637207 */ /* 0x000fc40006800000 */
[----:B------:R-:W-:Y:S01]  /*3890*/  SEL R101, R0, R38, !P5 ;  /* 0x0000002600657207 */ /* 0x000fe20006800000 */
[----:B------:R-:W-:Y:S01]  /*38a0*/  IMAD R4, R4, UR6, RZ ;  /* 0x0000000604047c24 */ /* 0x000fe2000f8e02ff */
[C---:B------:R-:W-:Y:S01]  /*38b0*/  SEL R105, R0.reuse, R40, !P5 ;  /* 0x0000002800697207 */ /* 0x040fe20006800000 */
[----:B------:R-:W-:Y:S01]  /*38c0*/  IMAD R99, R99, UR6, RZ ;  /* 0x0000000663637c24 */ /* 0x000fe2000f8e02ff */
[C---:B------:R-:W-:Y:S01]  /*38d0*/  SEL R9, R0.reuse, R81, !P5 ;  /* 0x0000005100097207 */ /* 0x040fe20006800000 */
[----:B------:R-:W-:Y:S01]  /*38e0*/  IMAD R101, R101, UR6, RZ ;  /* 0x0000000665657c24 */ /* 0x000fe2000f8e02ff */
[C---:B------:R-:W-:Y:S01]  /*38f0*/  SEL R11, R0.reuse, R83, !P5 ;  /* 0x00000053000b7207 */ /* 0x040fe20006800000 */
[----:B------:R-:W-:Y:S01]  /*3900*/  IMAD R105, R105, UR6, RZ ;  /* 0x0000000669697c24 */ /* 0x000fe2000f8e02ff */
[C---:B------:R-:W-:Y:S02]  /*3910*/  SEL R6, R0.reuse, R3, !P5 ;  /* 0x0000000300067207 */ /* 0x040fe40006800000 */
[C---:B------:R-:W-:Y:S01]  /*3920*/  SEL R103, R0.reuse, R39, !P5 ;  /* 0x0000002700677207 */ /* 0x040fe20006800000 */
[----:B------:R-:W-:Y:S01]  /*3930*/  IMAD R39, R7, UR6, RZ ;  /* 0x0000000607277c24 */ /* 0x000fe2000f8e02ff */
[----:B------:R-:W-:Y:S01]  /*3940*/  SEL R107, R0, R41, !P5 ;  /* 0x00000029006b7207 */ /* 0x000fe20006800000 */
[----:B------:R-:W-:Y:S01]  /*3950*/  IMAD R41, R8, UR6, RZ ;  /* 0x0000000608297c24 */ /* 0x000fe2000f8e02ff */
[C---:B------:R-:W-:Y:S01]  /*3960*/  SEL R36, R0.reuse, R87, !P5 ;  /* 0x0000005700247207 */ /* 0x040fe20006800000 */
[----:B------:R-:W-:Y:S01]  /*3970*/  IMAD R103, R103, UR6, RZ ;  /* 0x0000000667677c24 */ /* 0x000fe2000f8e02ff */
[C---:B------:R-:W-:Y:S01]  /*3980*/  SEL R37, R0.reuse, R89, !P5 ;  /* 0x0000005900257207 */ /* 0x040fe20006800000 */
[----:B------:R-:W-:Y:S01]  /*3990*/  IMAD R107, R107, UR6, RZ ;  /* 0x000000066b6b7c24 */ /* 0x000fe2000f8e02ff */
[----:B------:R-:W-:-:S02]  /*39a0*/  SEL R38, R0, R91, !P5 ;  /* 0x0000005b00267207 */ /* 0x000fc40006800000 */
[----:B------:R-:W-:Y:S02]  /*39b0*/  SEL R40, R0, R93, !P5 ;  /* 0x0000005d00287207 */ /* 0x000fe40006800000 */
[----:B------:R-:W-:Y:S02]  /*39c0*/  LEA.HI.X.SX32 R3, R44, UR23, 0x1, P0 ;  /* 0x000000172c037c11 */ /* 0x000fe400080f0eff */
[----:B------:R-:W-:Y:S01]  /*39d0*/  SEL R12, R0, R12, !P5 ;  /* 0x0000000c000c7207 */ /* 0x000fe20006800000 */
[----:B------:R-:W-:Y:S01]  /*39e0*/  IMAD R7, R40, UR6, RZ ;  /* 0x0000000628077c24 */ /* 0x000fe2000f8e02ff */
[C---:B------:R-:W-:Y:S02]  /*39f0*/  SEL R14, R0.reuse, R14, !P5 ;  /* 0x0000000e000e7207 */ /* 0x040fe40006800000 */
[C---:B------:R-:W-:Y:S02]  /*3a00*/  SEL R15, R0.reuse, R15, !P5 ;  /* 0x0000000f000f7207 */ /* 0x040fe40006800000 */
[----:B------:R-:W-:-:S02]  /*3a10*/  SEL R16, R0, R16, !P5 ;  /* 0x0000001000107207 */ /* 0x000fc40006800000 */
[----:B------:R-:W-:Y:S01]  /*3a20*/  SEL R109, R0, R45, !P5 ;  /* 0x0000002d006d7207 */ /* 0x000fe20006800000 */
[----:B------:R-:W-:Y:S01]  /*3a30*/  IMAD R45, R10, UR6, RZ ;  /* 0x000000060a2d7c24 */ /* 0x000fe2000f8e02ff */
[----:B------:R-:W-:Y:S02]  /*3a40*/  LEA R231, P0, R232, R2, 0x1 ;  /* 0x00000002e8e77211 */ /* 0x000fe400078008ff */
[C---:B------:R-:W-:Y:S01]  /*3a50*/  SEL R18, R0.reuse, R18, !P5 ;  /* 0x0000001200127207 */ /* 0x040fe20006800000 */
[----:B------:R-:W-:Y:S01]  /*3a60*/  IMAD R109, R109, UR6, RZ ;  /* 0x000000066d6d7c24 */ /* 0x000fe2000f8e02ff */
        /* <DEDUP_REMOVED lines=10> */
[----:B------:R-:W-:Y:S01]  /*3b10*/  SEL R21, R0, R21, !P5 ;  /* 0x0000001500157207 */ /* 0x000fe20006800000 */
[----:B------:R-:W-:Y:S01]  /*3b20*/  IMAD R13, R36, UR6, RZ ;  /* 0x00000006240d7c24 */ /* 0x000fe2000f8e02ff */
        /* <DEDUP_REMOVED lines=12> */
[----:B------:R-:W-:-:S02]  /*3bf0*/  SEL R28, R0, R28, !P5 ;  /* 0x0000001c001c7207 */ /* 0x000fc40006800000 */
[C---:B------:R-:W-:Y:S02]  /*3c00*/  SEL R29, R0.reuse, R29, !P5 ;  /* 0x0000001d001d7207 */ /* 0x040fe40006800000 */
[----:B------:R-:W-:Y:S01]  /*3c10*/  SEL R30, R0, R30, !P5 ;  /* 0x0000001e001e7207 */ /* 0x000fe20006800000 */
        /* <DEDUP_REMOVED lines=8> */
[----:B------:R-:W-:Y:S01]  /*3ca0*/  SEL R111, R0, R47, !P5 ;  /* 0x0000002f006f7207 */ /* 0x000fe20006800000 */
[----:B------:R-:W-:Y:S01]  /*3cb0*/  IMAD R47, R12, UR6, RZ ;  /* 0x000000060c2f7c24 */ /* 0x000fe2000f8e02ff */
[----:B------:R-:W-:Y:S01]  /*3cc0*/  SEL R115, R0, R51, !P5 ;  /* 0x0000003300737207 */ /* 0x000fe20006800000 */
[----:B------:R-:W-:Y:S01]  /*3cd0*/  IMAD R51, R14, UR6, RZ ;  /* 0x000000060e337c24 */ /* 0x000fe2000f8e02ff */
        /* <DEDUP_REMOVED lines=26> */
[----:B------:R-:W-:Y:S01]  /*3e80*/  @!P4 LOP3.LUT R141, RZ, R42, RZ, 0x33, !PT ;  /* 0x0000002aff8dc212 */ /* 0x000fe200078e33ff */
[----:B------:R-:W-:Y:S01]  /*3e90*/  IMAD R93, R34, UR6, RZ ;  /* 0x00000006225d7c24 */ /* 0x000fe2000f8e02ff */
[-C--:B------:R-:W-:Y:S01]  /*3ea0*/  LEA.HI.X.SX32 R232, R232, R3.reuse, 0x1, P0 ;  /* 0x00000003e8e87211 */ /* 0x080fe200000f0eff */
[----:B------:R-:W-:Y:S01]  /*3eb0*/  IMAD R111, R111, UR6, RZ ;  /* 0x000000066f6f7c24 */ /* 0x000fe2000f8e02ff */
[-C--:B------:R-:W-:Y:S01]  /*3ec0*/  LEA R230, P0, R233, R2.reuse, 0x1 ;  /* 0x00000002e9e67211 */ /* 0x080fe200078008ff */
[----:B------:R-:W-:Y:S01]  /*3ed0*/  IMAD R115, R115, UR6, RZ ;  /* 0x0000000673737c24 */ /* 0x000fe2000f8e02ff */
[CC--:B------:R-:W-:Y:S01]  /*3ee0*/  LEA R37, P1, R228.reuse, R2.reuse, 0x1 ;  /* 0x00000002e4257211 */ /* 0x0c0fe200078208ff */
[----:B------:R-:W-:Y:S01]  /*3ef0*/  IMAD R117, R117, UR6, RZ ;  /* 0x0000000675757c24 */ /* 0x000fe2000f8e02ff */
[-C--:B------:R-:W-:Y:S01]  /*3f00*/  LEA R36, P2, R229, R2.reuse, 0x1 ;  /* 0x00000002e5247211 */ /* 0x080fe200078408ff */
        /* <DEDUP_REMOVED lines=9> */
[-C--:B------:R-:W-:Y:S01]  /*3fa0*/  LEA.HI.X.SX32 R233, R233, R3.reuse, 0x1, P0 ;  /* 0x00000003e9e97211 */ /* 0x080fe200000f0eff */
        /* <DEDUP_REMOVED lines=9> */
[----:B------:R-:W-:Y:S01]  /*4040*/  LEA.HI.X.SX32 R43, R43, R3, 0x1, P5 ;  /* 0x000000032b2b7211 */ /* 0x000fe200028f0eff */
[----:B------:R-:W-:Y:S01]  /*4050*/  IMAD R139, R139, UR6, RZ ;  /* 0x000000068b8b7c24 */ /* 0x000fe2000f8e02ff */
[-C--:B------:R-:W-:Y:S01]  /*4060*/  LEA R46, P0, R47, R2.reuse, 0x1 ;  /* 0x000000022f2e7211 */ /* 0x080fe200078008ff */
[----:B------:R-:W-:Y:S01]  /*4070*/  IMAD R5, R6, UR6, RZ ;  /* 0x0000000606057c24 */ /* 0x000fe2000f8e02ff */
[-C--:B------:R-:W-:Y:S01]  /*4080*/  LEA R48, P1, R49, R2.reuse, 0x1 ;  /* 0x0000000231307211 */ /* 0x080fe200078208ff */
[----:B------:R-:W-:Y:S01]  /*4090*/  IMAD R15, R35, UR6, RZ ;  /* 0x00000006230f7c24 */ /* 0x000fe2000f8e02ff */
[-C--:B------:R-:W-:Y:S01]  /*40a0*/  LEA R50, P2, R51, R2.reuse, 0x1 ;  /* 0x0000000233327211 */ /* 0x080fe200078408ff */
[----:B------:R-:W-:Y:S01]  /*40b0*/  IMAD.U32 R31, RZ, RZ, UR14 ;  /* 0x0000000eff1f7e24 */ /* 0x000fe2000f8e00ff */
[-C--:B------:R-:W-:Y:S01]  /*40c0*/  LEA R52, P3, R53, R2.reuse, 0x1 ;  /* 0x0000000235347211 */ /* 0x080fe200078608ff */
[----:B------:R-:W-:Y:S01]  /*40d0*/  IMAD R141, R141, UR13, RZ ;  /* 0x0000000d8d8d7c24 */ /* 0x000fe2000f8e02ff */
[-C--:B------:R-:W-:Y:S01]  /*40e0*/  LEA R54, P4, R55, R2.reuse, 0x1 ;  /* 0x0000000237367211 */ /* 0x080fe200078808ff */
[----:B------:R-:W-:Y:S01]  /*40f0*/  UMOV UR6, 0x1 ;  /* 0x0000000100067882 */ /* 0x000fe20000000000 */
[----:B------:R-:W-:-:S02]  /*4100*/  LEA R56, P5, R57, R2, 0x1 ;  /* 0x0000000239387211 */ /* 0x000fc400078a08ff */
[-C--:B------:R-:W-:Y:S02]  /*4110*/  LEA.HI.X.SX32 R45, R45, R3.reuse, 0x1, P6 ;  /* 0x000000032d2d7211 */ /* 0x080fe400030f0eff */
[----:B------:R-:W-:Y:S02]  /*4120*/  LEA R58, P6, R59, R2, 0x1 ;  /* 0x000000023b3a7211 */ /* 0x000fe400078c08ff */
[-C--:B------:R-:W-:Y:S02]  /*4130*/  LEA.HI.X.SX32 R47, R47, R3.reuse, 0x1, P0 ;  /* 0x000000032f2f7211 */ /* 0x080fe400000f0eff */
[-C--:B------:R-:W-:Y:S02]  /*4140*/  LEA.HI.X.SX32 R49, R49, R3.reuse, 0x1, P1 ;  /* 0x0000000331317211 */ /* 0x080fe400008f0eff */
[-C--:B------:R-:W-:Y:S02]  /*4150*/  LEA.HI.X.SX32 R51, R51, R3.reuse, 0x1, P2 ;  /* 0x0000000333337211 */ /* 0x080fe400010f0eff */
[----:B------:R-:W-:-:S02]  /*4160*/  LEA.HI.X.SX32 R53, R53, R3, 0x1, P3 ;  /* 0x0000000335357211 */ /* 0x000fc400018f0eff */
[-C--:B------:R-:W-:Y:S02]  /*4170*/  LEA.HI.X.SX32 R55, R55, R3.reuse, 0x1, P4 ;  /* 0x0000000337377211 */ /* 0x080fe400020f0eff */
[----:B------:R-:W-:Y:S02]  /*4180*/  LEA.HI.X.SX32 R57, R57, R3, 0x1, P5 ;  /* 0x0000000339397211 */ /* 0x000fe400028f0eff */
[-C--:B------:R-:W-:Y:S02]  /*4190*/  LEA R60, P0, R61, R2.reuse, 0x1 ;  /* 0x000000023d3c7211 */ /* 0x080fe400078008ff */
[-C--:B------:R-:W-:Y:S02]  /*41a0*/  LEA R62, P1, R63, R2.reuse, 0x1 ;  /* 0x000000023f3e7211 */ /* 0x080fe400078208ff */
[-C--:B------:R-:W-:Y:S02]  /*41b0*/  LEA R64, P2, R65, R2.reuse, 0x1 ;  /* 0x0000000241407211 */ /* 0x080fe400078408ff */
[----:B------:R-:W-:-:S02]  /*41c0*/  LEA R66, P3, R67, R2, 0x1 ;  /* 0x0000000243427211 */ /* 0x000fc400078608ff */
[-C--:B------:R-:W-:Y:S02]  /*41d0*/  LEA R70, P4, R71, R2.reuse, 0x1 ;  /* 0x0000000247467211 */ /* 0x080fe400078808ff */
[-C--:B------:R-:W-:Y:S02]  /*41e0*/  LEA R72, P5, R73, R2.reuse, 0x1 ;  /* 0x0000000249487211 */ /* 0x080fe400078a08ff */
[-C--:B------:R-:W-:Y:S02]  /*41f0*/  LEA.HI.X.SX32 R59, R59, R3.reuse, 0x1, P6 ;  /* 0x000000033b3b7211 */ /* 0x080fe400030f0eff */
[----:B------:R-:W-:Y:S02]  /*4200*/  LEA R74, P6, R75, R2, 0x1 ;  /* 0x000000024b4a7211 */ /* 0x000fe400078c08ff */
[-C--:B------:R-:W-:Y:S02]  /*4210*/  LEA.HI.X.SX32 R61, R61, R3.reuse, 0x1, P0 ;  /* 0x000000033d3d7211 */ /* 0x080fe400000f0eff */
[----:B------:R-:W-:-:S02]  /*4220*/  LEA.HI.X.SX32 R63, R63, R3, 0x1, P1 ;  /* 0x000000033f3f7211 */ /* 0x000fc400008f0eff */
[-C--:B------:R-:W-:Y:S02]  /*4230*/  LEA.HI.X.SX32 R65, R65, R3.reuse, 0x1, P2 ;  /* 0x0000000341417211 */ /* 0x080fe400010f0eff */
[-C--:B------:R-:W-:Y:S02]  /*4240*/  LEA.HI.X.SX32 R67, R67, R3.reuse, 0x1, P3 ;  /* 0x0000000343437211 */ /* 0x080fe400018f0eff */
[-C--:B------:R-:W-:Y:S02]  /*4250*/  LEA.HI.X.SX32 R71, R71, R3.reuse, 0x1, P4 ;  /* 0x0000000347477211 */ /* 0x080fe400020f0eff */
[----:B------:R-:W-:Y:S02]  /*4260*/  LEA.HI.X.SX32 R73, R73, R3, 0x1, P5 ;  /* 0x0000000349497211 */ /* 0x000fe400028f0eff */
[-C--:B------:R-:W-:Y:S02]  /*4270*/  LEA R76, P0, R77, R2.reuse, 0x1 ;  /* 0x000000024d4c7211 */ /* 0x080fe400078008ff */
[----:B------:R-:W-:-:S02]  /*4280*/  LEA R78, P1, R79, R2, 0x1 ;  /* 0x000000024f4e7211 */ /* 0x000fc400078208ff */
[-C--:B------:R-:W-:Y:S02]  /*4290*/  LEA R80, P2, R81, R2.reuse, 0x1 ;  /* 0x0000000251507211 */ /* 0x080fe400078408ff */
[-C--:B------:R-:W-:Y:S02]  /*42a0*/  LEA R82, P3, R83, R2.reuse, 0x1 ;  /* 0x0000000253527211 */ /* 0x080fe400078608ff */
[-C--:B------:R-:W-:Y:S02]  /*42b0*/  LEA R84, P4, R85, R2.reuse, 0x1 ;  /* 0x0000000255547211 */ /* 0x080fe400078808ff */
[-C--:B------:R-:W-:Y:S02]  /*42c0*/  LEA R86, P5, R87, R2.reuse, 0x1 ;  /* 0x0000000257567211 */ /* 0x080fe400078a08ff */
[----:B------:R-:W-:Y:S02]  /*42d0*/  LEA.HI.X.SX32 R75, R75, R3, 0x1, P6 ;  /* 0x000000034b4b7211 */ /* 0x000fe400030f0eff */
[----:B------:R-:W-:-:S02]  /*42e0*/  LEA R88, P6, R89, R2, 0x1 ;  /* 0x0000000259587211 */ /* 0x000fc400078c08ff */
[-C--:B------:R-:W-:Y:S02]  /*42f0*/  LEA.HI.X.SX32 R77, R77, R3.reuse, 0x1, P0 ;  /* 0x000000034d4d7211 */ /* 0x080fe400000f0eff */
[-C--:B------:R-:W-:Y:S02]  /*4300*/  LEA.HI.X.SX32 R79, R79, R3.reuse, 0x1, P1 ;  /* 0x000000034f4f7211 */ /* 0x080fe400008f0eff */
[-C--:B------:R-:W-:Y:S02]  /*4310*/  LEA.HI.X.SX32 R81, R81, R3.reuse, 0x1, P2 ;  /* 0x0000000351517211 */ /* 0x080fe400010f0eff */
[-C--:B------:R-:W-:Y:S02]  /*4320*/  LEA.HI.X.SX32 R83, R83, R3.reuse, 0x1, P3 ;  /* 0x0000000353537211 */ /* 0x080fe400018f0eff */
[-C--:B------:R-:W-:Y:S02]  /*4330*/  LEA.HI.X.SX32 R85, R85, R3.reuse, 0x1, P4 ;  /* 0x0000000355557211 */ /* 0x080fe400020f0eff */
[----:B------:R-:W-:-:S02]  /*4340*/  LEA.HI.X.SX32 R87, R87, R3, 0x1, P5 ;  /* 0x0000000357577211 */ /* 0x000fc400028f0eff */
[-C--:B------:R-:W-:Y:S02]  /*4350*/  LEA R90, P0, R91, R2.reuse, 0x1 ;  /* 0x000000025b5a7211 */ /* 0x080fe400078008ff */
[-C--:B------:R-:W-:Y:S02]  /*4360*/  LEA R92, P1, R93, R2.reuse, 0x1 ;  /* 0x000000025d5c7211 */ /* 0x080fe400078208ff */
[-C--:B------:R-:W-:Y:S02]  /*4370*/  LEA R94, P2, R4, R2.reuse, 0x1 ;  /* 0x00000002045e7211 */ /* 0x080fe400078408ff */
[-C--:B------:R-:W-:Y:S02]  /*4380*/  LEA R96, P3, R97, R2.reuse, 0x1 ;  /* 0x0000000261607211 */ /* 0x080fe400078608ff */
[-C--:B------:R-:W-:Y:S02]  /*4390*/  LEA R98, P4, R99, R2.reuse, 0x1 ;  /* 0x0000000263627211 */ /* 0x080fe400078808ff */
        /* <DEDUP_REMOVED lines=17> */
[----:B------:R-:W-:Y:S02]  /*44b0*/  SHF.R.U32.HI R0, RZ, 0x6, R214 ;  /* 0x00000006ff007819 */ /* 0x000fe400000116d6 */
[----:B------:R-:W-:-:S02]  /*44c0*/  LEA.HI.X.SX32 R105, R105, R3, 0x1, P0 ;  /* 0x0000000369697211 */ /* 0x000fc400000f0eff */
[-C--:B------:R-:W-:Y:S02]  /*44d0*/  LEA.HI.X.SX32 R107, R107, R3.reuse, 0x1, P1 ;  /* 0x000000036b6b7211 */ /* 0x080fe400008f0eff */
[-C--:B------:R-:W-:Y:S02]  /*44e0*/  LEA.HI.X.SX32 R109, R109, R3.reuse, 0x1, P2 ;  /* 0x000000036d6d7211 */ /* 0x080fe400010f0eff */
[-C--:B------:R-:W-:Y:S02]  /*44f0*/  LEA.HI.X.SX32 R111, R111, R3.reuse, 0x1, P3 ;  /* 0x000000036f6f7211 */ /* 0x080fe400018f0eff */
[-C--:B------:R-:W-:Y:S02]  /*4500*/  LEA.HI.X.SX32 R113, R113, R3.reuse, 0x1, P4 ;  /* 0x0000000371717211 */ /* 0x080fe400020f0eff */
[----:B------:R-:W-:Y:S02]  /*4510*/  LEA.HI.X.SX32 R115, R115, R3, 0x1, P5 ;  /* 0x0000000373737211 */ /* 0x000fe400028f0eff */
[----:B------:R-:W-:-:S02]  /*4520*/  LEA R118, P0, R119, R2, 0x1 ;  /* 0x0000000277767211 */ /* 0x000fc400078008ff */
[-C--:B------:R-:W-:Y:S02]  /*4530*/  LEA R120, P1, R121, R2.reuse, 0x1 ;  /* 0x0000000279787211 */ /* 0x080fe400078208ff */
[-C--:B------:R-:W-:Y:S02]  /*4540*/  LEA R122, P2, R123, R2.reuse, 0x1 ;  /* 0x000000027b7a7211 */ /* 0x080fe400078408ff */
[-C--:B------:R-:W-:Y:S02]  /*4550*/  LEA R124, P3, R125, R2.reuse, 0x1 ;  /* 0x000000027d7c7211 */ /* 0x080fe400078608ff */
[-C--:B------:R-:W-:Y:S02]  /*4560*/  LEA R126, P4, R127, R2.reuse, 0x1 ;  /* 0x000000027f7e7211 */ /* 0x080fe400078808ff */
[----:B------:R-:W-:Y:S02]  /*4570*/  LEA R128, P5, R129, R2, 0x1 ;  /* 0x0000000281807211 */ /* 0x000fe400078a08ff */
[----:B------:R-:W-:-:S02]  /*4580*/  LEA.HI.X.SX32 R117, R117, R3, 0x1, P6 ;  /* 0x0000000375757211 */ /* 0x000fc400030f0eff */
[----:B------:R-:W-:Y:S02]  /*4590*/  LEA R130, P6, R131, R2, 0x1 ;  /* 0x0000000283827211 */ /* 0x000fe400078c08ff */
[----:B------:R-:W-:Y:S02]  /*45a0*/  SGXT.U32 R0, R0, 0x1 ;  /* 0x000000010000781a */ /* 0x000fe40000000000 */
[-C--:B------:R-:W-:Y:S02]  /*45b0*/  LEA.HI.X.SX32 R119, R119, R3.reuse, 0x1, P0 ;  /* 0x0000000377777211 */ /* 0x080fe400000f0eff */
[-C--:B------:R-:W-:Y:S01]  /*45c0*/  LEA.HI.X.SX32 R121, R121, R3.reuse, 0x1, P1 ;  /* 0x0000000379797211 */ /* 0x080fe200008f0eff */
[----:B------:R-:W-:Y:S01]  /*45d0*/  IMAD R23, R0, UR14, RZ ;  /* 0x0000000e00177c24 */ /* 0x000fe2000f8e02ff */
[-C--:B------:R-:W-:Y:S02]  /*45e0*/  LEA.HI.X.SX32 R123, R123, R3.reuse, 0x1, P2 ;  /* 0x000000037b7b7211 */ /* 0x080fe400010f0eff */
[-C--:B------:R-:W-:Y:S01]  /*45f0*/  LEA.HI.X.SX32 R125, R125, R3.reuse, 0x1, P3 ;  /* 0x000000037d7d7211 */ /* 0x080fe200018f0eff */
[----:B------:R-:W-:Y:S01]  /*4600*/  IMAD R27, R31, 0x2, R23 ;  /* 0x000000021f1b7824 */ /* 0x000fe200078e0217 */
[----:B------:R-:W-:-:S02]  /*4610*/  LEA.HI.X.SX32 R127, R127, R3, 0x1, P4 ;  /* 0x000000037f7f7211 */ /* 0x000fc400020f0eff */
[----:B------:R-:W-:Y:S01]  /*4620*/  LEA.HI.X.SX32 R129, R129, R3, 0x1, P5 ;  /* 0x0000000381817211 */ /* 0x000fe200028f0eff */
[----:B------:R-:W-:Y:S01]  /*4630*/  IMAD R28, R31, 0x2, R27 ;  /* 0x000000021f1c7824 */ /* 0x000fe200078e021b */
[-C--:B------:R-:W-:Y:S02]  /*4640*/  LEA R132, P0, R133, R2.reuse, 0x1 ;  /* 0x0000000285847211 */ /* 0x080fe400078008ff */
[-C--:B------:R-:W-:Y:S02]  /*4650*/  LEA R134, P1, R135, R2.reuse, 0x1 ;  /* 0x0000000287867211 */ /* 0x080fe400078208ff */
[-C--:B------:R-:W-:Y:S02]  /*4660*/  LEA R136, P2, R137, R2.reuse, 0x1 ;  /* 0x0000000289887211 */ /* 0x080fe400078408ff */
[-C--:B------:R-:W-:Y:S02]  /*4670*/  LEA R138, P3, R139, R2.reuse, 0x1 ;  /* 0x000000028b8a7211 */ /* 0x080fe400078608ff */
[----:B------:R-:W-:-:S02]  /*4680*/  LEA R20, P4, R21, R2, 0x1 ;  /* 0x0000000215147211 */ /* 0x000fc400078808ff */
[-C--:B------:R-:W-:Y:S02]  /*4690*/  LEA R4, P5, R5, R2.reuse, 0x1 ;  /* 0x0000000205047211 */ /* 0x080fe400078a08ff */
[-C--:B------:R-:W-:Y:S02]  /*46a0*/  LEA.HI.X.SX32 R131, R131, R3.reuse, 0x1, P6 ;  /* 0x0000000383837211 */ /* 0x080fe400030f0eff */
[----:B------:R-:W-:Y:S02]  /*46b0*/  LEA R18, P6, R19, R2, 0x1 ;  /* 0x0000000213127211 */ /* 0x000fe400078c08ff */
[-C--:B------:R-:W-:Y:S02]  /*46c0*/  LEA.HI.X.SX32 R133, R133, R3.reuse, 0x1, P0 ;  /* 0x0000000385857211 */ /* 0x080fe400000f0eff */
[-C--:B------:R-:W-:Y:S02]  /*46d0*/  LEA.HI.X.SX32 R135, R135, R3.reuse, 0x1, P1 ;  /* 0x0000000387877211 */ /* 0x080fe400008f0eff */
[----:B------:R-:W-:-:S02]  /*46e0*/  LEA.HI.X.SX32 R137, R137, R3, 0x1, P2 ;  /* 0x0000000389897211 */ /* 0x000fc400010f0eff */
[-C--:B------:R-:W-:Y:S02]  /*46f0*/  LEA.HI.X.SX32 R139, R139, R3.reuse, 0x1, P3 ;  /* 0x000000038b8b7211 */ /* 0x080fe400018f0eff */
[-C--:B------:R-:W-:Y:S02]  /*4700*/  LEA.HI.X.SX32 R21, R21, R3.reuse, 0x1, P4 ;  /* 0x0000000315157211 */ /* 0x080fe400020f0eff */
[----:B------:R-:W-:Y:S02]  /*4710*/  LEA.HI.X.SX32 R5, R5, R3, 0x1, P5 ;  /* 0x0000000305057211 */ /* 0x000fe400028f0eff */
[-C--:B------:R-:W-:Y:S02]  /*4720*/  LEA R16, P0, R17, R2.reuse, 0x1 ;  /* 0x0000000211107211 */ /* 0x080fe400078008ff */
[-C--:B------:R-:W-:Y:S02]  /*4730*/  LEA R14, P1, R15, R2.reuse, 0x1 ;  /* 0x000000020f0e7211 */ /* 0x080fe400078208ff */
[----:B------:R-:W-:-:S02]  /*4740*/  LEA R12, P2, R13, R2, 0x1 ;  /* 0x000000020d0c7211 */ /* 0x000fc400078408ff */
[-C--:B------:R-:W-:Y:S02]  /*4750*/  LEA R10, P3, R11, R2.reuse, 0x1 ;  /* 0x000000020b0a7211 */ /* 0x080fe400078608ff */
[-C--:B------:R-:W-:Y:S02]  /*4760*/  LEA R8, P4, R9, R2.reuse, 0x1 ;  /* 0x0000000209087211 */ /* 0x080fe400078808ff */
[-C--:B------:R-:W-:Y:S02]  /*4770*/  LEA R6, P5, R7, R2.reuse, 0x1 ;  /* 0x0000000207067211 */ /* 0x080fe400078a08ff */
[-C--:B------:R-:W-:Y:S02]  /*4780*/  LEA.HI.X.SX32 R19, R19, R3.reuse, 0x1, P6 ;  /* 0x0000000313137211 */ /* 0x080fe400030f0eff */
[----:B------:R-:W-:Y:S02]  /*4790*/  LEA R2, P6, R22, R2, 0x1 ;  /* 0x0000000216027211 */ /* 0x000fe400078c08ff */
[----:B------:R-:W-:-:S02]  /*47a0*/  LEA.HI.X.SX32 R17, R17, R3, 0x1, P0 ;  /* 0x0000000311117211 */ /* 0x000fc400000f0eff */
[-C--:B------:R-:W-:Y:S02]  /*47b0*/  LEA.HI.X.SX32 R15, R15, R3.reuse, 0x1, P1 ;  /* 0x000000030f0f7211 */ /* 0x080fe400008f0eff */
[-C--:B------:R-:W-:Y:S02]  /*47c0*/  LEA.HI.X.SX32 R13, R13, R3.reuse, 0x1, P2 ;  /* 0x000000030d0d7211 */ /* 0x080fe400010f0eff */
[-C--:B------:R-:W-:Y:S02]  /*47d0*/  LEA.HI.X.SX32 R11, R11, R3.reuse, 0x1, P3 ;  /* 0x000000030b0b7211 */ /* 0x080fe400018f0eff */
[-C--:B------:R-:W-:Y:S02]  /*47e0*/  LEA.HI.X.SX32 R9, R9, R3.reuse, 0x1, P4 ;  /* 0x0000000309097211 */ /* 0x080fe400020f0eff */
[-C--:B------:R-:W-:Y:S02]  /*47f0*/  LEA.HI.X.SX32 R7, R7, R3.reuse, 0x1, P5 ;  /* 0x0000000307077211 */ /* 0x080fe400028f0eff */
[----:B------:R-:W-:-:S02]  /*4800*/  LEA.HI.X.SX32 R3, R22, R3, 0x1, P6 ;  /* 0x0000000316037211 */ /* 0x000fc400030f0eff */
[----:B------:R-:W-:Y:S02]  /*4810*/  LOP3.LUT P5, RZ, R214, 0x7f, RZ, 0xc0, !PT ;  /* 0x0000007fd6ff7812 */ /* 0x000fe400078ac0ff */
[----:B------:R-:W-:Y:S02]  /*4820*/  PLOP3.LUT P0, PT, PT, PT, UP1, 0x80, 0x8 ;  /* 0x000000000008781c */ /* 0x000fe40003f0f018 */
[----:B------:R-:W-:Y:S01]  /*4830*/  LOP3.LUT R224, R0, 0x8, RZ, 0xfc, !PT ;  /* 0x0000000800e07812 */ /* 0x000fe200078efcff */
[----:B------:R-:W-:Y:S10]  /*4840*/  BRA.U UP0, `(.L_x_5) ;  /* 0x0000000100187547 */ /* 0x000ff4000b800000 */
[----:B------:R-:W-:Y:S01]  /*4850*/  ELECT P1, URZ, PT ;  /* 0x0000000000ff782f */ /* 0x000fe20003820000 */
[----:B------:R-:W-:Y:S01]  /*4860*/  IMAD.MOV.U32 R22, RZ, RZ, 0x1 ;  /* 0x00000001ff167424 */ /* 0x000fe200078e00ff */
[----:B------:R-:W-:Y:S01]  /*4870*/  UMOV UR4, 0x40 ;  /* 0x0000004000047882 */ /* 0x000fe20000000000 */
[----:B------:R-:W-:Y:S01]  /*4880*/  UVIRTCOUNT.DEALLOC.SMPOOL 0x80 ;  /* 0x000000800000784c */ /* 0x000fe20000000000 */
[----:B------:R-:W-:-:S09]  /*4890*/  ULEA UR4, UR5, UR4, 0x18 ;  /* 0x0000000405047291 */ /* 0x000fd2000f8ec0ff */
[----:B------:R0:W-:Y:S03]  /*48a0*/  @P1 STS.U8 [UR4], R22 ;  /* 0x00000016ff001988 */ /* 0x0001e60008000004 */
.L_x_5:
[----:B------:R-:W-:Y:S01]  /*48b0*/  STTM.x64 tmem[UR16], RZ ;  /* 0x000000ff000079ed */ /* 0x000fe20008340010 */
[----:B------:R-:W-:Y:S01]  /*48c0*/  STTM.x64 tmem[UR16+0x40], RZ ;  /* 0x000040ff000079ed */ /* 0x000fe20008340010 */
[----:B------:R-:W-:Y:S01]  /*48d0*/  STTM.x64 tmem[UR16+0x80], RZ ;  /* 0x000080ff000079ed */ /* 0x000fe20008340010 */
[----:B------:R-:W-:Y:S01]  /*48e0*/  STTM.x64 tmem[UR16+0xc0], RZ ;  /* 0x0000c0ff000079ed */ /* 0x000fe20008340010 */
[----:B------:R-:W1:Y:S02]  /*48f0*/  FENCE.VIEW.ASYNC.T ;  /* 0x00000000000073c6 */ /* 0x000e640000000200 */
[----:B-1----:R-:W-:Y:S01]  /*4900*/  VOTEU.ALL UP2, P5 ;  /* 0x0000000000ff7886 */ /* 0x002fe20002840000 */
[----:B------:R-:W-:Y:S01]  /*4910*/  UMOV UR13, UR7 ;  /* 0x00000007000d7c82 */ /* 0x000fe20008000000 */
[----:B------:R-:W-:Y:S01]  /*4920*/  VOTEU.ALL UP3, P5 ;  /* 0x0000000000ff7886 */ /* 0x000fe20002860000 */
[----:B------:R-:W-:Y:S01]  /*4930*/  IMAD.SHL.U32 R145, R141, 0x2, RZ ;  /* 0x000000028d917824 */ /* 0x000fe200078e00ff */
[----:B------:R-:W-:Y:S01]  /*4940*/  ISETP.LT.AND P0, PT, R224, UR12, P0 ;  /* 0x0000000ce0007c0c */ /* 0x000fe20008701270 */
[----:B------:R-:W-:Y:S01]  /*4950*/  IMAD R29, R31, 0x2, R28 ;  /* 0x000000021f1d7824 */ /* 0x000fe200078e021c */
[----:B------:R-:W-:-:S04]  /*4960*/  @!UP2 UIADD3 UR4, UPT, UPT, -UR6, 0x100000, URZ ;  /* 0x001000000604a890 */ /* 0x000fc8000fffe1ff */
[----:B------:R-:W-:Y:S02]  /*4970*/  @!UP2 USHF.L.U32 UR5, UR4, 0xb, URZ ;  /* 0x0000000b0405a899 */ /* 0x000fe400080006ff */
[----:B------:R-:W-:Y:S01]  /*4980*/  @!UP2 USHF.L.U32 UR4, UR4, 0x1, URZ ;  /* 0x000000010404a899 */ /* 0x000fe200080006ff */
[----:B------:R-:W-:Y:S01]  /*4990*/  BAR.SYNC.DEFER_BLOCKING 0x0 ;  /* 0x0000000000007b1d */ /* 0x000fe20000010000 */
[----:B------:R-:W-:Y:S01]  /*49a0*/  IADD3 R35, P1, PT, R145, UR20, RZ ;  /* 0x0000001491237c10 */ /* 0x000fe2000ff3e0ff */
[----:B------:R-:W-:-:S03]  /*49b0*/  IMAD R146, R31, 0x2, R29 ;  /* 0x000000021f927824 */ /* 0x000fc600078e021d */
[----:B------:R-:W-:Y:S02]  /*49c0*/  LEA.HI.X.SX32 R153, R141, UR21, 0x1, P1 ;  /* 0x000000158d997c11 */ /* 0x000fe400088f0eff */
[----:B------:R-:W-:-:S04]  /*49d0*/  LEA R24, P1, R146, R35, 0x1 ;  /* 0x0000002392187211 */ /* 0x000fc800078208ff */
[----:B------:R-:W-:Y:S01]  /*49e0*/  LEA.HI.X.SX32 R25, R146, R153, 0x1, P1 ;  /* 0x0000009992197211 */ /* 0x000fe200008f0eff */
[----:B------:R-:W1:Y:S02]  /*49f0*/  FENCE.VIEW.ASYNC.S ;  /* 0x00000000000073c6 */ /* 0x000e640000000000 */
[----:B-1----:R1:W2:Y:S02]  /*4a00*/  @!UP3 SYNCS.EXCH.64 URZ, [UR13], UR4 ;  /* 0x000000040dffb5b2 */ /* 0x0022a40008000100 */
[----:B--2---:R-:W-:Y:S01]  /*4a10*/  BAR.SYNC.DEFER_BLOCKING 0x0 ;  /* 0x0000000000007b1d */ /* 0x004fe20000010000 */
[C---:B------:R-:W-:Y:S01]  /*4a20*/  IMAD R148, R31.reuse, 0x2, R146 ;  /* 0x000000021f947824 */ /* 0x040fe200078e0292 */
[C---:B------:R-:W-:Y:S02]  /*4a30*/  LOP3.LUT R142, R0.reuse, 0xa, RZ, 0xfc, !PT ;  /* 0x0000000a008e7812 */ /* 0x040fe400078efcff */
[C---:B------:R-:W-:Y:S02]  /*4a40*/  LOP3.LUT R143, R0.reuse, 0xc, RZ, 0xfc, !PT ;  /* 0x0000000c008f7812 */ /* 0x040fe400078efcff */
[----:B------:R-:W-:Y:S01]  /*4a50*/  PLOP3.LUT P1, PT, PT, PT, UP1, 0x80, 0x8 ;  /* 0x000000000008781c */ /* 0x000fe20003f2f018 */
[----:B------:R-:W-:Y:S01]  /*4a60*/  IMAD R150, R31, 0x2, R148 ;  /* 0x000000021f967824 */ /* 0x000fe200078e0294 */
[----:B------:R-:W-:-:S02]  /*4a70*/  LOP3.LUT R144, R0, 0xe, RZ, 0xfc, !PT ;  /* 0x0000000e00907812 */ /* 0x000fc400078efcff */
[----:B------:R-:W-:Y:S02]  /*4a80*/  PLOP3.LUT P2, PT, PT, PT, UP1, 0x80, 0x8 ;  /* 0x000000000008781c */ /* 0x000fe40003f4f018 */
[----:B------:R-:W-:Y:S02]  /*4a90*/  ISETP.LT.AND P1, PT, R143, UR12, P1 ;  /* 0x0000000c8f007c0c */ /* 0x000fe40008f21270 */
[----:B0-----:R-:W-:Y:S01]  /*4aa0*/  LEA R22, P3, R23, R35, 0x1 ;  /* 0x0000002317167211 */ /* 0x001fe200078608ff */
[----:B------:R-:W-:Y:S01]  /*4ab0*/  IMAD R152, R31, 0x2, R150 ;  /* 0x000000021f987824 */ /* 0x000fe200078e0296 */
[----:B------:R0:W2:Y:S01]  /*4ac0*/  @P0 LDG.E.U16 R140, desc[UR24][R24.64] ;  /* 0x00000018188c0981 */ /* 0x0000a2000c1e1500 */
[----:B------:R-:W-:Y:S02]  /*4ad0*/  PLOP3.LUT P0, PT, PT, PT, UP1, 0x80, 0x8 ;  /* 0x000000000008781c */ /* 0x000fe40003f0f018 */
[----:B------:R-:W-:Y:S02]  /*4ae0*/  ISETP.LT.AND P2, PT, R144, UR12, P2 ;  /* 0x0000000c90007c0c */ /* 0x000fe40009741270 */
[----:B------:R-:W-:-:S02]  /*4af0*/  ISETP.LT.AND P0, PT, R142, UR12, P0 ;  /* 0x0000000c8e007c0c */ /* 0x000fc40008701270 */
[----:B------:R-:W-:Y:S02]  /*4b00*/  LEA.HI.X.SX32 R23, R23, R153, 0x1, P3 ;  /* 0x0000009917177211 */ /* 0x000fe400018f0eff */
[-C--:B------:R-:W-:Y:S02]  /*4b10*/  LEA R32, P6, R150, R35.reuse, 0x1 ;  /* 0x0000002396207211 */ /* 0x080fe400078c08ff */
[CC--:B0-----:R-:W-:Y:S02]  /*4b20*/  LEA R24, P4, R27.reuse, R35.reuse, 0x1 ;  /* 0x000000231b187211 */ /* 0x0c1fe400078808ff */
[----:B------:R-:W-:Y:S02]  /*4b30*/  LEA R26, P3, R28, R35, 0x1 ;  /* 0x000000231c1a7211 */ /* 0x000fe400078608ff */
[----:B------:R-:W-:Y:S02]  /*4b40*/  LEA.HI.X.SX32 R25, R27, R153, 0x1, P4 ;  /* 0x000000991b197211 */ /* 0x000fe400020f0eff */
[----:B------:R-:W-:-:S02]  /*4b50*/  LEA R30, P4, R148, R35, 0x1 ;  /* 0x00000023941e7211 */ /* 0x000fc400078808ff */
[----:B------:R-:W-:Y:S02]  /*4b60*/  PRMT R147, RZ, 0x7610, R147 ;  /* 0x00007610ff937816 */ /* 0x000fe40000000093 */
[----:B------:R-:W-:Y:S02]  /*4b70*/  LEA.HI.X.SX32 R31, R148, R153, 0x1, P4 ;  /* 0x00000099941f7211 */ /* 0x000fe400020f0eff */
[----:B------:R-:W-:Y:S02]  /*4b80*/  LEA R34, P4, R152, R35, 0x1 ;  /* 0x0000002398227211 */ /* 0x000fe400078808ff */
[----:B------:R-:W-:Y:S01]  /*4b90*/  PRMT R149, RZ, 0x7610, R149 ;  /* 0x00007610ff957816 */ /* 0x000fe20000000095 */
[----:B------:R-:W3:Y:S01]  /*4ba0*/  @P0 LDG.E.U16 R147, desc[UR24][R30.64] ;  /* 0x000000181e930981 */ /* 0x000ee2000c1e1500 */
[-C--:B------:R-:W-:Y:S02]  /*4bb0*/  LEA.HI.X.SX32 R33, R150, R153.reuse, 0x1, P6 ;  /* 0x0000009996217211 */ /* 0x080fe400030f0eff */
[----:B------:R-:W-:-:S02]  /*4bc0*/  LEA.HI.X.SX32 R27, R28, R153, 0x1, P3 ;  /* 0x000000991c1b7211 */ /* 0x000fc400018f0eff */
[C---:B------:R-:W-:Y:S01]  /*4bd0*/  LEA R28, P3, R29.reuse, R35, 0x1 ;  /* 0x000000231d1c7211 */ /* 0x040fe200078608ff */
[----:B------:R-:W4:Y:S01]  /*4be0*/  @P1 LDG.E.U16 R149, desc[UR24][R32.64] ;  /* 0x0000001820951981 */ /* 0x000f22000c1e1500 */
[----:B------:R-:W-:Y:S02]  /*4bf0*/  PRMT R151, RZ, 0x7610, R151 ;  /* 0x00007610ff977816 */ /* 0x000fe40000000097 */
[-C--:B------:R-:W-:Y:S02]  /*4c00*/  LEA.HI.X.SX32 R35, R152, R153.reuse, 0x1, P4 ;  /* 0x0000009998237211 */ /* 0x080fe400020f0eff */
[----:B------:R-:W-:Y:S02]  /*4c10*/  PLOP3.LUT P0, PT, PT, PT, UP1, 0x80, 0x8 ;  /* 0x000000000008781c */ /* 0x000fe40003f0f018 */
[----:B------:R-:W-:Y:S01]  /*4c20*/  LEA.HI.X.SX32 R29, R29, R153, 0x1, P3 ;  /* 0x000000991d1d7211 */ /* 0x000fe200018f0eff */
[----:B------:R0:W5:Y:S01]  /*4c30*/  @P2 LDG.E.U16 R151, desc[UR24][R34.64] ;  /* 0x0000001822972981 */ /* 0x000162000c1e1500 */
[----:B------:R-:W-:-:S02]  /*4c40*/  LOP3.LUT R225, R0, 0x2, RZ, 0xfc, !PT ;  /* 0x0000000200e17812 */ /* 0x000fc400078efcff */
[----:B------:R-:W-:Y:S02]  /*4c50*/  PLOP3.LUT P1, PT, PT, PT, UP1, 0x80, 0x8 ;  /* 0x000000000008781c */ /* 0x000fe40003f2f018 */
[C---:B------:R-:W-:Y:S02]  /*4c60*/  LOP3.LUT R226, R0.reuse, 0x4, RZ, 0xfc, !PT ;  /* 0x0000000400e27812 */ /* 0x040fe400078efcff */
[----:B------:R-:W-:Y:S02]  /*4c70*/  PLOP3.LUT P3, PT, PT, PT, UP1, 0x80, 0x8 ;  /* 0x000000000008781c */ /* 0x000fe40003f6f018 */
[----:B------:R-:W-:Y:S02]  /*4c80*/  LOP3.LUT R227, R0, 0x6, RZ, 0xfc, !PT ;  /* 0x0000000600e37812 */ /* 0x000fe400078efcff */
[----:B------:R-:W-:Y:S02]  /*4c90*/  PLOP3.LUT P4, PT, PT, PT, UP1, 0x80, 0x8 ;  /* 0x000000000008781c */ /* 0x000fe40003f8f018 */
[----:B------:R-:W-:-:S02]  /*4ca0*/  PLOP3.LUT P2, PT, PT, PT, UP1, 0x80, 0x8 ;  /* 0x000000000008781c */ /* 0x000fc40003f4f018 */
[----:B------:R-:W-:Y:S02]  /*4cb0*/  ISETP.LT.AND P0, PT, R0, UR12, P0 ;  /* 0x0000000c00007c0c */ /* 0x000fe40008701270 */
[----:B------:R-:W-:Y:S02]  /*4cc0*/  ISETP.LT.AND P1, PT, R225, UR12, P1 ;  /* 0x0000000ce1007c0c */ /* 0x000fe40008f21270 */
[----:B------:R-:W-:Y:S02]  /*4cd0*/  ISETP.LT.AND P3, PT, R226, UR12, P3 ;  /* 0x0000000ce2007c0c */ /* 0x000fe40009f61270 */
[----:B------:R-:W-:Y:S02]  /*4ce0*/  ISETP.LT.AND P4, PT, R227, UR12, P4 ;  /* 0x0000000ce3007c0c */ /* 0x000fe4000a781270 */
[----:B------:R-:W-:Y:S02]  /*4cf0*/  ISETP.LT.AND P2, PT, R223, UR12, P2 ;  /* 0x0000000cdf007c0c */ /* 0x000fe40009741270 */
[----:B------:R-:W-:-:S02]  /*4d00*/  PRMT R153, RZ, 0x7610, R153 ;  /* 0x00007610ff997816 */ /* 0x000fc40000000099 */
[----:B------:R-:W-:Y:S02]  /*4d10*/  PRMT R154, RZ, 0x7610, R154 ;  /* 0x00007610ff9a7816 */ /* 0x000fe4000000009a */
[----:B------:R-:W-:Y:S01]  /*4d20*/  PRMT R155, RZ, 0x7610, R155 ;  /* 0x00007610ff9b7816 */ /* 0x000fe2000000009b */
[----:B0-----:R-:W-:Y:S01]  /*4d30*/  IMAD.MOV.U32 R34, RZ, RZ, R37 ;  /* 0x000000ffff227224 */ /* 0x001fe200078e0025 */
[----:B------:R-:W-:Y:S01]  /*4d40*/  PRMT R156, RZ, 0x7610, R156 ;  /* 0x00007610ff9c7816 */ /* 0x000fe2000000009c */
[----:B------:R-:W-:Y:S01]  /*4d50*/  IMAD.MOV.U32 R30, RZ, RZ, R231 ;  /* 0x000000ffff1e7224 */ /* 0x000fe200078e00e7 */
        /* <DEDUP_REMOVED lines=11> */
[----:B------:R-:W2:Y:S01]  /*4e10*/  @P0 LDG.E.U16 R153, desc[UR24][R22.64] ;  /* 0x0000001816990981 */ /* 0x000ea2000c1e1500 */
[----:B------:R-:W-:-:S02]  /*4e20*/  PRMT R163, RZ, 0x7610, R163 ;  /* 0x00007610ffa37816 */ /* 0x000fc400000000a3 */
[----:B------:R-:W-:Y:S01]  /*4e30*/  PRMT R164, RZ, 0x7610, R164 ;  /* 0x00007610ffa47816 */ /* 0x000fe200000000a4 */
[----:B------:R-:W2:Y:S01]  /*4e40*/  @P1 LDG.E.U16 R154, desc[UR24][R24.64] ;  /* 0x00000018189a1981 */ /* 0x000ea2000c1e1500 */
[----:B------:R-:W-:Y:S02]  /*4e50*/  PRMT R165, RZ, 0x7610, R165 ;  /* 0x00007610ffa57816 */ /* 0x000fe400000000a5 */
[----:B------:R-:W-:Y:S01]  /*4e60*/  PRMT R166, RZ, 0x7610, R166 ;  /* 0x00007610ffa67816 */ /* 0x000fe200000000a6 */
[----:B------:R-:W3:Y:S01]  /*4e70*/  @P3 LDG.E.U16 R155, desc[UR24][R26.64] ;  /* 0x000000181a9b3981 */ /* 0x000ee2000c1e1500 */
[----:B------:R-:W-:Y:S02]  /*4e80*/  PRMT R167, RZ, 0x7610, R167 ;  /* 0x00007610ffa77816 */ /* 0x000fe400000000a7 */
[----:B------:R-:W-:Y:S01]  /*4e90*/  PRMT R168, RZ, 0x7610, R168 ;  /* 0x00007610ffa87816 */ /* 0x000fe200000000a8 */
[----:B------:R-:W3:Y:S01]  /*4ea0*/  @P4 LDG.E.U16 R156, desc[UR24][R28.64] ;  /* 0x000000181c9c4981 */ /* 0x000ee2000c1e1500 */
[----:B------:R-:W-:-:S02]  /*4eb0*/  PRMT R169, RZ, 0x7610, R169 ;  /* 0x00007610ffa97816 */ /* 0x000fc400000000a9 */
[----:B------:R-:W-:Y:S01]  /*4ec0*/  PRMT R170, RZ, 0x7610, R170 ;  /* 0x00007610ffaa7816 */ /* 0x000fe200000000aa */
[----:B------:R-:W4:Y:S01]  /*4ed0*/  @P2 LDG.E.U16 R157, desc[UR24][R30.64] ;  /* 0x000000181e9d2981 */ /* 0x000f22000c1e1500 */
[----:B------:R-:W-:Y:S02]  /*4ee0*/  PRMT R171, RZ, 0x7610, R171 ;  /* 0x00007610ffab7816 */ /* 0x000fe400000000ab */
[----:B------:R-:W-:Y:S01]  /*4ef0*/  PRMT R172, RZ, 0x7610, R172 ;  /* 0x00007610ffac7816 */ /* 0x000fe200000000ac */
[----:B------:R-:W4:Y:S01]  /*4f00*/  @P2 LDG.E.U16 R158, desc[UR24][R32.64] ;  /* 0x00000018209e2981 */ /* 0x000f22000c1e1500 */
[----:B------:R-:W-:Y:S02]  /*4f10*/  PRMT R173, RZ, 0x7610, R173 ;  /* 0x00007610ffad7816 */ /* 0x000fe400000000ad */
[----:B------:R-:W-:Y:S01]  /*4f20*/  PRMT R174, RZ, 0x7610, R174 ;  /* 0x00007610ffae7816 */ /* 0x000fe200000000ae */
[----:B------:R-:W5:Y:S01]  /*4f30*/  @P2 LDG.E.U16 R159, desc[UR24][R34.64] ;  /* 0x00000018229f2981 */ /* 0x000f62000c1e1500 */
[----:B------:R-:W-:-:S02]  /*4f40*/  PRMT R175, RZ, 0x7610, R175 ;  /* 0x00007610ffaf7816 */ /* 0x000fc400000000af */
[----:B------:R-:W-:Y:S01]  /*4f50*/  PRMT R176, RZ, 0x7610, R176 ;  /* 0x00007610ffb07816 */ /* 0x000fe200000000b0 */
[----:B------:R-:W5:Y:S01]  /*4f60*/  @P2 LDG.E.U16 R160, desc[UR24][R36.64] ;  /* 0x0000001824a02981 */ /* 0x000f62000c1e1500 */
[----:B------:R-:W-:Y:S02]  /*4f70*/  PRMT R177, RZ, 0x7610, R177 ;  /* 0x00007610ffb17816 */ /* 0x000fe400000000b1 */
[----:B------:R-:W-:Y:S01]  /*4f80*/  PRMT R178, RZ, 0x7610, R178 ;  /* 0x00007610ffb27816 */ /* 0x000fe200000000b2 */
[----:B------:R-:W5:Y:S01]  /*4f90*/  @P2 LDG.E.U16 R161, desc[UR24][R38.64] ;  /* 0x0000001826a12981 */ /* 0x000f62000c1e1500 */
        /* <DEDUP_REMOVED lines=62> */
[----:B------:R-:W5:Y:S04]  /*5380*/  @P2 LDG.E.U16 R182, desc[UR24][R82.64] ;  /* 0x0000001852b62981 */ /* 0x000f68000c1e1500 */
        /* <DEDUP_REMOVED lines=37> */
[----:B------:R-:W5:Y:S01]  /*55e0*/  @P2 LDG.E.U16 R222, desc[UR24][R2.64] ;  /* 0x0000001802de2981 */ /* 0x000f62000c1e1500 */
[----:B------:R-:W-:-:S02]  /*55f0*/  SHF.R.S32.HI R236, RZ, 0x1f, R141 ;  /* 0x0000001fffec7819 */ /* 0x000fc4000001148d */
[----:B------:R-:W-:Y:S02]  /*5600*/  SHF.R.S32.HI R228, RZ, 0x6, R214 ;  /* 0x00000006ffe47819 */ /* 0x000fe400000114d6 */
[----:B------:R-:W-:Y:S01]  /*5610*/  SHF.L.U64.HI R236, R141, 0x1, R236 ;  /* 0x000000018dec7819 */ /* 0x000fe200000102ec */
[----:B------:R-:W-:Y:S01]  /*5620*/  IMAD.SHL.U32 R141, R68, 0x2, RZ ;  /* 0x00000002448d7824 */ /* 0x000fe200078e00ff */
[----:B------:R-:W-:Y:S02]  /*5630*/  SGXT R68, R228, 0x1 ;  /* 0x00000001e444781a */ /* 0x000fe40000000200 */
[----:B------:R-:W-:Y:S02]  /*5640*/  SHF.R.S32.HI R229, RZ, 0x1f, R146 ;  /* 0x0000001fffe57819 */ /* 0x000fe40000011492 */
[----:B------:R-:W-:Y:S01]  /*5650*/  LEA R234, P0, R146, R145, 0x1 ;  /* 0x0000009192ea7211 */ /* 0x000fe200078008ff */
[----:B-1----:R-:W-:-:S04]  /*5660*/  @!UP2 UIADD3 UR4, UPT, UPT, -UR6, 0x100000, URZ ;  /* 0x001000000604a890 */ /* 0x002fc8000fffe1ff */
[----:B------:R-:W-:Y:S02]  /*5670*/  @!UP2 USHF.L.U32 UR5, UR4, 0xb, URZ ;  /* 0x0000000b0405a899 */ /* 0x000fe400080006ff */
[----:B------:R-:W-:Y:S01]  /*5680*/  @!UP2 USHF.L.U32 UR4, UR4, 0x1, URZ ;  /* 0x000000010404a899 */ /* 0x000fe200080006ff */
[----:B------:R-:W-:Y:S02]  /*5690*/  LOP3.LUT R68, R141, 0x90, R68, 0x78, !PT ;  /* 0x000000908d447812 */ /* 0x000fe400078e7844 */
[----:B------:R-:W-:Y:S02]  /*56a0*/  LEA.HI.X R235, R146, R236, R229, 0x1, P0 ;  /* 0x000000ec92eb7211 */ /* 0x000fe400000f0ce5 */
[----:B------:R-:W-:Y:S02]  /*56b0*/  SHF.R.S32.HI R141, RZ, 0x1f, R148 ;  /* 0x0000001fff8d7819 */ /* 0x000fe40000011494 */
[-C--:B------:R-:W-:Y:S01]  /*56c0*/  LEA R232, P0, R148, R145.reuse, 0x1 ;  /* 0x0000009194e87211 */ /* 0x080fe200078008ff */
[----:B------:R-:W-:Y:S01]  /*56d0*/  VOTEU.ALL UP1, P5 ;  /* 0x0000000000ff7886 */ /* 0x000fe20002820000 */
[----:B------:R-:W-:-:S02]  /*56e0*/  LEA R230, P1, R150, R145, 0x1 ;  /* 0x0000009196e67211 */ /* 0x000fc400078208ff */
[----:B------:R-:W-:Y:S02]  /*56f0*/  LEA.HI.X R233, R148, R236, R141, 0x1, P0 ;  /* 0x000000ec94e97211 */ /* 0x000fe400000f0c8d */
[----:B------:R-:W-:Y:S01]  /*5700*/  LOP3.LUT R141, R68, 0x20, RZ, 0x3c, !PT ;  /* 0x00000020448d7812 */ /* 0x000fe200078e3cff */
[----:B------:R0:W1:Y:S01]  /*5710*/  @!UP1 SYNCS.EXCH.64 URZ, [UR11+0x9008], UR4 ;  /* 0x009008040bff95b2 */ /* 0x0000620008000100 */
[----:B------:R-:W-:Y:S02]  /*5720*/  LEA R228, P2, R152, R145, 0x1 ;  /* 0x0000009198e47211 */ /* 0x000fe400078408ff */
[C---:B------:R-:W-:Y:S02]  /*5730*/  LOP3.LUT R146, R68.reuse, 0x40, RZ, 0x3c, !PT ;  /* 0x0000004044927812 */ /* 0x040fe400078e3cff */
[----:B------:R-:W-:Y:S01]  /*5740*/  LOP3.LUT R145, R68, 0x60, RZ, 0x3c, !PT ;  /* 0x0000006044917812 */ /* 0x000fe200078e3cff */
[----:B--2---:R-:W-:Y:S04]  /*5750*/  STS.U16 [R68+UR11+0x8000], R153 ;  /* 0x0080009944007988 */ /* 0x004fe8000800040b */
[----:B------:R-:W-:Y:S04]  /*5760*/  STS.U16 [R68+UR11+0x8400], R140 ;  /* 0x0084008c44007988 */ /* 0x000fe8000800040b */
[----:B---3--:R-:W-:Y:S04]  /*5770*/  STS.U16 [R141+UR11+0x8500], R147 ;  /* 0x008500938d007988 */ /* 0x008fe8000800040b */
[----:B------:R2:W-:Y:S04]  /*5780*/  STS.U16 [R141+UR11+0x8100], R154 ;  /* 0x0081009a8d007988 */ /* 0x0005e8000800040b */
[----:B----4-:R3:W-:Y:S04]  /*5790*/  STS.U16 [R146+UR11+0x8600], R149 ;  /* 0x0086009592007988 */ /* 0x0107e8000800040b */
[----:B------:R-:W-:Y:S04]  /*57a0*/  STS.U16 [R146+UR11+0x8200], R155 ;  /* 0x0082009b92007988 */ /* 0x000fe8000800040b */
[----:B-----5:R4:W-:Y:S04]  /*57b0*/  STS.U16 [R145+UR11+0x8700], R151 ;  /* 0x0087009791007988 */ /* 0x0209e8000800040b */
[----:B------:R0:W-:Y:S04]  /*57c0*/  STS.U16 [R145+UR11+0x8300], R156 ;  /* 0x0083009c91007988 */ /* 0x0001e8000800040b */
[----:B------:R0:W-:Y:S04]  /*57d0*/  STS.U16 [R68+UR11], R157 ;  /* 0x0000009d44007988 */ /* 0x0001e8000800040b */
[----:B------:R0:W-:Y:S04]  /*57e0*/  STS.U16 [R68+UR11+0x100], R158 ;  /* 0x0001009e44007988 */ /* 0x0001e8000800040b */
        /* <DEDUP_REMOVED lines=61> */
[----:B------:R2:W-:Y:S01]  /*5bc0*/  STS.U16 [R68+UR11+0x3f00], R222 ;  /* 0x003f00de44007988 */ /* 0x0005e2000800040b */
[----:B-1----:R1:W-:Y:S06]  /*5bd0*/  MEMBAR.ALL.CTA ;  /* 0x0000000000007992 */ /* 0x0023ec0000008000 */
[----:B-1----:R-:W1:Y:S01]  /*5be0*/  FENCE.VIEW.ASYNC.S ;  /* 0x00000000000073c6 */ /* 0x002e620000000000 */
[----:B0-----:R-:W-:-:S04]  /*5bf0*/  USHF.R.S32.HI UR4, URZ, 0x1f, UR28 ;  /* 0x0000001fff047899 */ /* 0x001fc8000801141c */
[----:B------:R-:W-:-:S04]  /*5c00*/  ULEA.HI UR4, UR4, UR28, URZ, 0x4 ;  /* 0x0000001c04047291 */ /* 0x000fc8000f8f20ff */
[----:B------:R-:W-:-:S04]  /*5c10*/  USHF.R.S32.HI UR4, URZ, 0x4, UR4 ;  /* 0x00000004ff047899 */ /* 0x000fc80008011404 */
[----:B------:R-:W-:-:S04]  /*5c20*/  UISETP.LT.AND UP1, UPT, UR4, 0x1, UPT ;  /* 0x000000010400788c */ /* 0x000fc8000bf21270 */
[----:B------:R-:W-:Y:S02]  /*5c30*/  USEL UR4, UR4, 0x1, !UP1 ;  /* 0x0000000104047887 */ /* 0x000fe4000c800000 */
[----:B------:R-:W-:Y:S01]  /*5c40*/  UISETP.NE.U32.AND UP1, UPT, UR8, URZ, UPT ;  /* 0x000000ff0800728c */ /* 0x000fe2000bf25070 */
[----:B------:R-:W-:-:S03]  /*5c50*/  SHF.R.S32.HI R229, RZ, 0x1f, R150 ;  /* 0x0000001fffe57819 */ /* 0x000fc60000011496 */
[----:B------:R-:W-:Y:S01]  /*5c60*/  UISETP.LT.OR UP2, UPT, UR28, 0x10, UP1 ;  /* 0x000000101c00788c */ /* 0x000fe20008f41670 */
[----:B------:R-:W-:Y:S02]  /*5c70*/  SHF.R.S32.HI R231, RZ, 0x1f, R152 ;  /* 0x0000001fffe77819 */ /* 0x000fe40000011498 */
[-C--:B------:R-:W-:Y:S02]  /*5c80*/  LEA.HI.X R229, R150, R236.reuse, R229, 0x1, P1 ;  /* 0x000000ec96e57211 */ /* 0x080fe400008f0ce5 */
[----:B------:R-:W-:Y:S02]  /*5c90*/  LEA.HI.X R231, R152, R236, R231, 0x1, P2 ;  /* 0x000000ec98e77211 */ /* 0x000fe400010f0ce7 */
[----:B------:R-:W-:Y:S02]  /*5ca0*/  IADD3 R148, P0, PT, R234, UR20, RZ ;  /* 0x00000014ea947c10 */ /* 0x000fe4000ff1e0ff */
[----:B------:R-:W-:Y:S02]  /*5cb0*/  IADD3 R150, P1, PT, R232, UR20, RZ ;  /* 0x00000014e8967c10 */ /* 0x000fe4000ff3e0ff */
[----:B------:R-:W-:-:S02]  /*5cc0*/  IADD3 R152, P2, PT, R230, UR20, RZ ;  /* 0x00000014e6987c10 */ /* 0x000fc4000ff5e0ff */
[----:B--2---:R-:W-:Y:S01]  /*5cd0*/  IADD3 R154, P3, PT, R228, UR20, RZ ;  /* 0x00000014e49a7c10 */ /* 0x004fe2000ff7e0ff */
[----:B------:R-:W-:Y:S01]  /*5ce0*/  UIADD3 UR17, UPT, UPT, UR4, -0x1, URZ ;  /* 0xffffffff04117890 */ /* 0x000fe2000fffe0ff */
[----:B---3--:R-:W-:Y:S02]  /*5cf0*/  IADD3.X R149, PT, PT, R235, UR21, RZ, P0, !PT ;  /* 0x00000015eb957c10 */ /* 0x008fe400087fe4ff */
[----:B----4-:R-:W-:Y:S02]  /*5d00*/  IADD3.X R151, PT, PT, R233, UR21, RZ, P1, !PT ;  /* 0x00000015e9977c10 */ /* 0x010fe40008ffe4ff */
[----:B------:R-:W-:Y:S02]  /*5d10*/  IADD3.X R153, PT, PT, R229, UR21, RZ, P2, !PT ;  /* 0x00000015e5997c10 */ /* 0x000fe400097fe4ff */
[----:B------:R-:W-:Y:S01]  /*5d20*/  IADD3.X R155, PT, PT, R231, UR21, RZ, P3, !PT ;  /* 0x00000015e79b7c10 */ /* 0x000fe20009ffe4ff */
[----:B------:R-:W-:Y:S02]  /*5d30*/  USHF.L.U32 UR27, UR15, 0x4, URZ ;  /* 0x000000040f1b7899 */ /* 0x000fe400080006ff */
[----:B------:R-:W-:-:S02]  /*5d40*/  USHF.L.U32 UR26, UR14, 0x4, URZ ;  /* 0x000000040e1a7899 */ /* 0x000fc400080006ff */
[----:B------:R-:W-:Y:S01]  /*5d50*/  UISETP.NE.U32.AND UP3, UPT, UR17, URZ, UPT ;  /* 0x000000ff1100728c */ /* 0x000fe2000bf65070 */
[----:B------:R-:W-:Y:S01]  /*5d60*/  UMOV UR6, URZ ;  /* 0x000000ff00067c82 */ /* 0x000fe20008000000 */
[----:B-1----:R-:W-:Y:S06]  /*5d70*/  BAR.SYNC.DEFER_BLOCKING 0x0 ;  /* 0x0000000000007b1d */ /* 0x002fec0000010000 */
[----:B------:R-:W-:Y:S05]  /*5d80*/  BRA.U UP2, `(.L_x_6) ;  /* 0x00000001025c7547 */ /* 0x000fea000b800000 */
[----:B------:R-:W-:Y:S02]  /*5d90*/  UIADD3 UR4, UPT, UPT, UR11, 0x8000, URZ ;  /* 0x000080000b047890 */ /* 0x000fe4000fffe0ff */
[----:B------:R-:W-:Y:S02]  /*5da0*/  USHF.R.U32.HI UR8, URZ, 0x4, UR11 ;  /* 0x00000004ff087899 */ /* 0x000fe4000801160b */
[----:B------:R-:W-:Y:S02]  /*5db0*/  USHF.R.U32.HI UR4, URZ, 0x4, UR4 ;  /* 0x00000004ff047899 */ /* 0x000fe40008011604 */
[----:B------:R-:W-:Y:S01]  /*5dc0*/  USGXT.U32 UR8, UR8, 0xe ;  /* 0x0000000e0808789a */ /* 0x000fe20008000000 */
[----:B------:R-:W-:Y:S01]  /*5dd0*/  UMOV UR18, 0xfffffe00 ;  /* 0xfffffe0000127882 */ /* 0x000fe20000000000 */
[----:B------:R-:W-:Y:S01]  /*5de0*/  UMOV UR19, 0x3fffbfef ;  /* 0x3fffbfef00137882 */ /* 0x000fe20000000000 */
[----:B------:R-:W-:Y:S01]  /*5df0*/  UMOV UR9, URZ ;  /* 0x000000ff00097c82 */ /* 0x000fe20008000000 */
[----:B------:R-:W-:-:S02]  /*5e00*/  USGXT.U32 UR14, UR4, 0xe ;  /* 0x0000000e040e789a */ /* 0x000fc40008000000 */
[----:B------:R-:W-:Y:S02]  /*5e10*/  UIADD3 UR20, UPT, UPT, UR10, 0x100000, URZ ;  /* 0x001000000a147890 */ /* 0x000fe4000fffe0ff */
[----:B------:R-:W-:Y:S01]  /*5e20*/  UIADD3.64 UR18, UPT, UPT, UR8, -UR18, URZ ;  /* 0x8000001208127297 */ /* 0x000fe2000fffe0ff */
[----:B------:R-:W-:Y:S01]  /*5e30*/  UMOV UR22, 0x0 ;  /* 0x0000000000167882 */ /* 0x000fe20000000000 */
[----:B------:R-:W-:Y:S01]  /*5e40*/  UMOV UR23, 0x4408490 ;  /* 0x0440849000177882 */ /* 0x000fe20000000000 */
[----:B------:R-:W-:Y:S01]  /*5e50*/  UMOV UR4, UR7 ;  /* 0x0000000700047c82 */ /* 0x000fe20008000000 */
[----:B------:R-:W-:Y:S01]  /*5e60*/  UMOV UR5, URZ ;  /* 0x000000ff00057c82 */ /* 0x000fe20008000000 */
[----:B------:R-:W-:Y:S01]  /*5e70*/  UMOV UR9, 0xc0004010 ;  /* 0xc000401000097882 */ /* 0x000fe20000000000 */
[----:B------:R-:W-:Y:S01]  /*5e80*/  UMOV UR15, 0x40004040 ;  /* 0x40004040000f7882 */ /* 0x000fe20000000000 */
[----:B------:R-:W-:Y:S01]  /*5e90*/  UMOV UR30, 0x0 ;  /* 0x00000000001e7882 */ /* 0x000fe20000000000 */
[----:B------:R-:W-:Y:S01]  /*5ea0*/  UMOV UR31, 0x4408490 ;  /* 0x04408490001f7882 */ /* 0x000fe20000000000 */
[----:B------:R-:W-:Y:S01]  /*5eb0*/  UMOV UR4, UR4 ;  /* 0x0000000400047c82 */ /* 0x000fe20008000000 */
[----:B------:R0:W-:Y:S01]  /*5ec0*/  UTCHMMA gdesc[UR14], gdesc[UR8], tmem[UR10], tmem[UR22], idesc[UR23], !UPT ;  /* 0x00ff16080e0075ea */ /* 0x0001e2000f80000a */
[----:B------:R0:W-:Y:S01]  /*5ed0*/  UTCHMMA gdesc[UR14], gdesc[UR18], tmem[UR20], tmem[UR30], idesc[UR31], !UPT ;  /* 0x00ff1e120e0075ea */ /* 0x0001e2000f800014 */
[----:B------:R0:W-:Y:S01]  /*5ee0*/  UTCBAR [UR4], URZ ;  /* 0x000000ff040073e9 */ /* 0x0001e200080000ff */
[----:B------:R-:W-:Y:S01]  /*5ef0*/  NOP ;  /* 0x0000000000007918 */ /* 0x000fe20000000000 */
.L_x_6:
[----:B------:R-:W-:Y:S05]  /*5f00*/  BRA.U !UP3, `(.L_x_7) ;  /* 0x000000150b747547 */ /* 0x000fea000b800000 */
[----:B0-----:R-:W-:Y:S01]  /*5f10*/  UIADD3 UR4, UPT, UPT, UR11, 0x4000, URZ ;  /* 0x000040000b047890 */ /* 0x001fe2000fffe0ff */
[----:B------:R-:W-:Y:S01]  /*5f20*/  UMOV UR18, 0xfffffe00 ;  /* 0xfffffe0000127882 */ /* 0x000fe20000000000 */
[----:B------:R-:W-:Y:S02]  /*5f30*/  UMOV UR19, 0x3fffbfef ;  /* 0x3fffbfef00137882 */ /* 0x000fe40000000000 */
[----:B------:R-:W-:Y:S02]  /*5f40*/  USHF.R.U32.HI UR8, URZ, 0x4, UR4 ;  /* 0x00000004ff087899 */ /* 0x000fe40008011604 */
[----:B------:R-:W-:Y:S02]  /*5f50*/  UIADD3 UR4, UPT, UPT, UR11, 0x8800, URZ ;  /* 0x000088000b047890 */ /* 0x000fe4000fffe0ff */
[----:B------:R-:W-:Y:S02]  /*5f60*/  USGXT.U32 UR8, UR8, 0xe ;  /* 0x0000000e0808789a */ /* 0x000fe40008000000 */
[----:B------:R-:W-:Y:S01]  /*5f70*/  USHF.R.U32.HI UR4, URZ, 0x4, UR4 ;  /* 0x00000004ff047899 */ /* 0x000fe20008011604 */
[----:B------:R-:W-:Y:S01]  /*5f80*/  UMOV UR9, URZ ;  /* 0x000000ff00097c82 */ /* 0x000fe20008000000 */
[----:B------:R-:W-:-:S02]  /*5f90*/  UIADD3 UR12, UPT, UPT, UR12, -0x10, URZ ;  /* 0xfffffff00c0c7890 */ /* 0x000fc4000fffe0ff */
[----:B------:R-:W-:Y:S02]  /*5fa0*/  USGXT.U32 UR14, UR4, 0xe ;  /* 0x0000000e040e789a */ /* 0x000fe40008000000 */
[----:B------:R-:W-:Y:S01]  /*5fb0*/  UIADD3.64 UR18, UPT, UPT, UR8, -UR18, URZ ;  /* 0x8000001208127297 */ /* 0x000fe2000fffe0ff */
[----:B------:R-:W-:Y:S01]  /*5fc0*/  UMOV UR5, 0x1 ;  /* 0x0000000100057882 */ /* 0x000fe20000000000 */
[----:B------:R-:W-:Y:S01]  /*5fd0*/  UMOV UR4, URZ ;  /* 0x000000ff00047c82 */ /* 0x000fe20008000000 */
[----:B------:R-:W-:-:S09]  /*5fe0*/  UMOV UR15, 0x40004040 ;  /* 0x40004040000f7882 */ /* 0x000fd20000000000 */
.L_x_10:
[----:B------:R-:W-:Y:S01]  /*5ff0*/  USHF.L.U32 UR6, UR6, 0x1f, URZ ;  /* 0x0000001f06067899 */ /* 0x000fe200080006ff */
[----:B------:R-:W-:Y:S01]  /*6000*/  IMAD.U32 R147, RZ, RZ, UR27 ;  /* 0x0000001bff937e24 */ /* 0x000fe2000f8e00ff */
[----:B------:R-:W-:Y:S01]  /*6010*/  ISETP.GE.AND P6, PT, R0, UR12, PT ;  /* 0x0000000c00007c0c */ /* 0x000fe2000bfc6270 */
[----:B------:R-:W-:Y:S01]  /*6020*/  IMAD.U32 R157, RZ, RZ, UR26 ;  /* 0x0000001aff9d7e24 */ /* 0x000fe2000f8e00ff */
[----:B------:R-:W-:Y:S01]  /*6030*/  ISETP.GE.AND P0, PT, R225, UR12, PT ;  /* 0x0000000ce1007c0c */ /* 0x000fe2000bf06270 */
[----:B------:R-:W-:Y:S01]  /*6040*/  IMAD.WIDE R2, R147, 0x2, R2 ;  /* 0x0000000293027825 */ /* 0x000fe200078e0202 */
[----:B------:R-:W-:-:S03]  /*6050*/  ISETP.GE.AND P1, PT, R226, UR12, PT ;  /* 0x0000000ce2007c0c */ /* 0x000fc6000bf26270 */
[----:B------:R-:W-:Y:S02]  /*6060*/  IMAD.U32 R140, RZ, RZ, UR6 ;  /* 0x00000006ff8c7e24 */ /* 0x000fe4000f8e00ff */
[C---:B------:R-:W-:Y:S02]  /*6070*/  IMAD.WIDE R6, R147.reuse, 0x2, R6 ;  /* 0x0000000293067825 */ /* 0x040fe400078e0206 */
[----:B------:R-:W0:Y:S02]  /*6080*/  SYNCS.PHASECHK.TRANS64.TRYWAIT P2, [UR13], R140 ;  /* 0x0000008cff0075a7 */ /* 0x000e24000804110d */
[----:B------:R-:W-:-:S04]  /*6090*/  IMAD.WIDE R8, R147, 0x2, R8 ;  /* 0x0000000293087825 */ /* 0x000fc800078e0208 */
        /* <DEDUP_REMOVED lines=68> */
[----:B------:R-:W-:Y:S01]  /*64e0*/  IMAD.WIDE R22, R157, 0x2, R22 ;  /* 0x000000029d167825 */ /* 0x000fe200078e0216 */
[----:B0-----:R-:W-:Y:S06]  /*64f0*/  @!P2 BRA `(.L_x_8) ;  /* 0x0000009800a0a947 */ /* 0x001fec0003800000 */
.L_x_16:
[----:B------:R-:W-:Y:S02]  /*6500*/  PRMT R147, RZ, 0x7610, R147 ;  /* 0x00007610ff937816 */ /* 0x000fe40000000093 */
[----:B------:R-:W-:Y:S02]  /*6510*/  PRMT R140, RZ, 0x7610, R140 ;  /* 0x00007610ff8c7816 */ /* 0x000fe4000000008c */
[----:B------:R-:W-:Y:S02]  /*6520*/  ISETP.GE.AND P2, PT, R227, UR12, PT ;  /* 0x0000000ce3007c0c */ /* 0x000fe4000bf46270 */
[----:B------:R-:W2:Y:S01]  /*6530*/  @!P6 LDG.E.U16 R147, desc[UR24][R22.64] ;  /* 0x000000181693e981 */ /* 0x000ea2000c1e1500 */
[----:B------:R-:W-:Y:S02]  /*6540*/  ISETP.GE.AND P3, PT, R224, UR12, PT ;  /* 0x0000000ce0007c0c */ /* 0x000fe4000bf66270 */
[----:B------:R-:W-:Y:S01]  /*6550*/  ISETP.GE.AND P4, PT, R142, UR12, PT ;  /* 0x0000000c8e007c0c */ /* 0x000fe2000bf86270 */
[----:B------:R-:W3:Y:S01]  /*6560*/  @!P0 LDG.E.U16 R140, desc[UR24][R24.64] ;  /* 0x00000018188c8981 */ /* 0x000ee2000c1e1500 */
[----:B------:R-:W-:-:S02]  /*6570*/  ISETP.GE.AND P6, PT, R143, UR12, PT ;  /* 0x0000000c8f007c0c */ /* 0x000fc4000bfc6270 */
[----:B------:R-:W-:Y:S02]  /*6580*/  ISETP.GE.AND P0, PT, R144, UR12, PT ;  /* 0x0000000c90007c0c */ /* 0x000fe4000bf06270 */
[----:B------:R-:W-:Y:S02]  /*6590*/  PRMT R157, RZ, 0x7610, R157 ;  /* 0x00007610ff9d7816 */ /* 0x000fe4000000009d */
[----:B------:R-:W-:Y:S02]  /*65a0*/  PRMT R156, RZ, 0x7610, R156 ;  /* 0x00007610ff9c7816 */ /* 0x000fe4000000009c */
[----:B------:R-:W-:Y:S02]  /*65b0*/  PRMT R159, RZ, 0x7610, R159 ;  /* 0x00007610ff9f7816 */ /* 0x000fe4000000009f */
[----:B------:R-:W-:Y:S01]  /*65c0*/  PRMT R158, RZ, 0x7610, R158 ;  /* 0x00007610ff9e7816 */ /* 0x000fe2000000009e */
[----:B------:R-:W4:Y:S01]  /*65d0*/  @!P1 LDG.E.U16 R157, desc[UR24][R26.64] ;  /* 0x000000181a9d9981 */ /* 0x000f22000c1e1500 */
[----:B------:R-:W-:-:S02]  /*65e0*/  PRMT R161, RZ, 0x7610, R161 ;  /* 0x00007610ffa17816 */ /* 0x000fc400000000a1 */
[----:B------:R-:W-:Y:S01]  /*65f0*/  PRMT R160, RZ, 0x7610, R160 ;  /* 0x00007610ffa07816 */ /* 0x000fe200000000a0 */
[----:B------:R-:W5:Y:S04]  /*6600*/  @!P3 LDG.E.U16 R159, desc[UR24][R148.64] ;  /* 0x00000018949fb981 */ /* 0x000f68000c1e1500 */
[----:B------:R-:W3:Y:S04]  /*6610*/  @!P4 LDG.E.U16 R158, desc[UR24][R150.64] ;  /* 0x00000018969ec981 */ /* 0x000ee8000c1e1500 */
[----:B------:R-:W4:Y:S04]  /*6620*/  @!P2 LDG.E.U16 R156, desc[UR24][R28.64] ;  /* 0x000000181c9ca981 */ /* 0x000f28000c1e1500 */
[----:B------:R-:W4:Y:S04]  /*6630*/  @!P6 LDG.E.U16 R161, desc[UR24][R152.64] ;  /* 0x0000001898a1e981 */ /* 0x000f28000c1e1500 */
[----:B------:R-:W4:Y:S01]  /*6640*/  @!P0 LDG.E.U16 R160, desc[UR24][R154.64] ;  /* 0x000000189aa08981 */ /* 0x000f22000c1e1500 */
[----:B------:R-:W-:Y:S01]  /*6650*/  BAR.SYNC.DEFER_BLOCKING 0x0 ;  /* 0x0000000000007b1d */ /* 0x000fe20000010000 */
[----:B------:R-:W-:-:S02]  /*6660*/  ISETP.GE.AND P1, PT, R223, UR12, PT ;  /* 0x0000000cdf007c0c */ /* 0x000fc4000bf26270 */
[----:B------:R-:W-:Y:S02]  /*6670*/  PRMT R163, RZ, 0x7610, R163 ;  /* 0x00007610ffa37816 */ /* 0x000fe400000000a3 */
[----:B------:R-:W-:Y:S02]  /*6680*/  PRMT R165, RZ, 0x7610, R165 ;  /* 0x00007610ffa57816 */ /* 0x000fe400000000a5 */
[----:B------:R-:W-:Y:S02]  /*6690*/  PRMT R167, RZ, 0x7610, R167 ;  /* 0x00007610ffa77816 */ /* 0x000fe400000000a7 */
[----:B------:R-:W-:Y:S02]  /*66a0*/  PRMT R169, RZ, 0x7610, R169 ;  /* 0x00007610ffa97816 */ /* 0x000fe400000000a9 */
[----:B------:R-:W-:Y:S02]  /*66b0*/  PRMT R171, RZ, 0x7610, R171 ;  /* 0x00007610ffab7816 */ /* 0x000fe400000000ab */
[----:B------:R-:W-:-:S02]  /*66c0*/  PRMT R173, RZ, 0x7610, R173 ;  /* 0x00007610ffad7816 */ /* 0x000fc400000000ad */
[----:B------:R-:W-:Y:S02]  /*66d0*/  PRMT R175, RZ, 0x7610, R175 ;  /* 0x00007610ffaf7816 */ /* 0x000fe400000000af */
[----:B------:R-:W-:Y:S02]  /*66e0*/  PRMT R177, RZ, 0x7610, R177 ;  /* 0x00007610ffb17816 */ /* 0x000fe400000000b1 */
[----:B------:R-:W-:Y:S02]  /*66f0*/  PRMT R179, RZ, 0x7610, R179 ;  /* 0x00007610ffb37816 */ /* 0x000fe400000000b3 */
[----:B------:R-:W-:Y:S02]  /*6700*/  PRMT R181, RZ, 0x7610, R181 ;  /* 0x00007610ffb57816 */ /* 0x000fe400000000b5 */
[----:B------:R-:W-:Y:S01]  /*6710*/  PRMT R183, RZ, 0x7610, R183 ;  /* 0x00007610ffb77816 */ /* 0x000fe200000000b7 */
[----:B------:R-:W4:Y:S01]  /*6720*/  @!P1 LDG.E.U16 R163, desc[UR24][R30.64] ;  /* 0x000000181ea39981 */ /* 0x000f22000c1e1500 */
[----:B------:R-:W-:-:S02]  /*6730*/  PRMT R185, RZ, 0x7610, R185 ;  /* 0x00007610ffb97816 */ /* 0x000fc400000000b9 */
[----:B------:R-:W-:Y:S01]  /*6740*/  PRMT R187, RZ, 0x7610, R187 ;  /* 0x00007610ffbb7816 */ /* 0x000fe200000000bb */
[----:B------:R-:W4:Y:S01]  /*6750*/  @!P1 LDG.E.U16 R165, desc[UR24][R32.64] ;  /* 0x0000001820a59981 */ /* 0x000f22000c1e1500 */
[----:B------:R-:W-:Y:S02]  /*6760*/  PRMT R189, RZ, 0x7610, R189 ;  /* 0x00007610ffbd7816 */ /* 0x000fe400000000bd */
[----:B------:R-:W-:Y:S01]  /*6770*/  PRMT R191, RZ, 0x7610, R191 ;  /* 0x00007610ffbf7816 */ /* 0x000fe200000000bf */
[----:B------:R-:W4:Y:S01]  /*6780*/  @!P1 LDG.E.U16 R167, desc[UR24][R34.64] ;  /* 0x0000001822a79981 */ /* 0x000f22000c1e1500 */
        /* <DEDUP_REMOVED lines=72> */
[----:B------:R-:W-:-:S03]  /*6c10*/  PRMT R206, RZ, 0x7610, R206 ;  /* 0x00007610ffce7816 */ /* 0x000fc600000000ce */
[----:B------:R-:W4:Y:S04]  /*6c20*/  @!P1 LDG.E.U16 R219, desc[UR24][R86.64] ;  /* 0x0000001856db9981 */ /* 0x000f28000c1e1500 */
        /* <DEDUP_REMOVED lines=36> */
[----:B--2---:R0:W-:Y:S04]  /*6e70*/  STS.U16 [R68+UR11+0x8800], R147 ;  /* 0x0088009344007988 */ /* 0x0041e8000800040b */
[----:B-----5:R0:W-:Y:S04]  /*6e80*/  STS.U16 [R68+UR11+0x8c00], R159 ;  /* 0x008c009f44007988 */ /* 0x0201e8000800040b */
[----:B---3--:R0:W-:Y:S04]  /*6e90*/  STS.U16 [R141+UR11+0x8900], R140 ;  /* 0x0089008c8d007988 */ /* 0x0081e8000800040b */
[----:B------:R0:W-:Y:S04]  /*6ea0*/  STS.U16 [R141+UR11+0x8d00], R158 ;  /* 0x008d009e8d007988 */ /* 0x0001e8000800040b */
[----:B----4-:R0:W-:Y:S04]  /*6eb0*/  STS.U16 [R146+UR11+0x8a00], R157 ;  /* 0x008a009d92007988 */ /* 0x0101e8000800040b */
        /* <DEDUP_REMOVED lines=67> */
[----:B------:R1:W-:Y:S06]  /*72f0*/  MEMBAR.ALL.CTA ;  /* 0x0000000000007992 */ /* 0x0003ec0000008000 */
[----:B-1----:R-:W1:Y:S01]  /*7300*/  FENCE.VIEW.ASYNC.S ;  /* 0x00000000000073c6 */ /* 0x002e620000000000 */
[----:B------:R-:W-:-:S04]  /*7310*/  ULEA UR13, UR5, UR11, 0x3 ;  /* 0x0000000b050d7291 */ /* 0x000fc8000f8e18ff */
[----:B------:R-:W-:Y:S01]  /*7320*/  UIADD3 UR13, UPT, UPT, UR13, 0x9000, URZ ;  /* 0x000090000d0d7890 */ /* 0x000fe2000fffe0ff */
[----:B-1----:R-:W-:Y:S06]  /*7330*/  BAR.SYNC.DEFER_BLOCKING 0x0 ;  /* 0x0000000000007b1d */ /* 0x002fec0000010000 */
[----:B0-----:R-:W-:Y:S05]  /*7340*/  BRA.U UP1, `(.L_x_9) ;  /* 0x0000000101387547 */ /* 0x001fea000b800000 */
[----:B------:R-:W-:Y:S01]  /*7350*/  UIADD3 UR29, UPT, UPT, UR10, 0x100000, URZ ;  /* 0x001000000a1d7890 */ /* 0x000fe2000fffe0ff */
[----:B------:R-:W-:Y:S01]  /*7360*/  UMOV UR20, UR8 ;  /* 0x0000000800147c82 */ /* 0x000fe20008000000 */
[----:B------:R-:W-:Y:S01]  /*7370*/  UMOV UR21, 0xc0004010 ;  /* 0xc000401000157882 */ /* 0x000fe20000000000 */
[----:B------:R-:W-:Y:S01]  /*7380*/  UMOV UR22, 0x0 ;  /* 0x0000000000167882 */ /* 0x000fe20000000000 */
[----:B------:R-:W-:Y:S01]  /*7390*/  UMOV UR23, 0x4408490 ;  /* 0x0440849000177882 */ /* 0x000fe20000000000 */
[----:B------:R-:W-:Y:S01]  /*73a0*/  UMOV UR6, UR13 ;  /* 0x0000000d00067c82 */ /* 0x000fe20008000000 */
[----:B------:R-:W-:Y:S01]  /*73b0*/  UMOV UR7, URZ ;  /* 0x000000ff00077c82 */ /* 0x000fe20008000000 */
[----:B------:R-:W-:Y:S01]  /*73c0*/  UMOV UR30, 0x0 ;  /* 0x00000000001e7882 */ /* 0x000fe20000000000 */
[----:B------:R-:W-:Y:S01]  /*73d0*/  UMOV UR31, 0x4408490 ;  /* 0x04408490001f7882 */ /* 0x000fe20000000000 */
[----:B------:R0:W-:Y:S01]  /*73e0*/  UTCHMMA gdesc[UR14], gdesc[UR20], tmem[UR10], tmem[UR22], idesc[UR23], UPT ;  /* 0x00ff16140e0075ea */ /* 0x0001e2000b80000a */
[----:B------:R-:W-:Y:S01]  /*73f0*/  UMOV UR6, UR6 ;  /* 0x0000000600067c82 */ /* 0x000fe20008000000 */
[----:B------:R0:W-:Y:S01]  /*7400*/  UTCHMMA gdesc[UR14], gdesc[UR18], tmem[UR29], tmem[UR30], idesc[UR31], UPT ;  /* 0x00ff1e120e0075ea */ /* 0x0001e2000b80001d */
[----:B------:R0:W-:Y:S01]  /*7410*/  UTCBAR [UR6], URZ ;  /* 0x000000ff060073e9 */ /* 0x0001e200080000ff */
[----:B------:R-:W-:-:S02]  /*7420*/  NOP ;  /* 0x0000000000007918 */ /* 0x000fc40000000000 */
.L_x_9:
[----:B------:R-:W-:Y:S02]  /*7430*/  UIADD3 UR5, UPT, UPT, UR5, 0x1, URZ ;  /* 0x0000000105057890 */ /* 0x000fe4000fffe0ff */
[----:B------:R-:W-:Y:S02]  /*7440*/  UIADD3 UR17, UPT, UPT, UR17, -0x1, URZ ;  /* 0xffffffff11117890 */ /* 0x000fe4000fffe0ff */
[----:B------:R-:W-:Y:S02]  /*7450*/  UISETP.GT.AND UP2, UPT, UR5, 0x1, UPT ;  /* 0x000000010500788c */ /* 0x000fe4000bf44270 */
[----:B------:R-:W-:Y:S02]  /*7460*/  UIADD3 UR12, UPT, UPT, UR12, -0x10, URZ ;  /* 0xfffffff00c0c7890 */ /* 0x000fe4000fffe0ff */
[----:B0-----:R-:W-:Y:S02]  /*7470*/  USEL UR6, URZ, 0x1, !UP2 ;  /* 0x00000001ff067887 */ /* 0x001fe4000d000000 */
[----:B------:R-:W-:-:S02]  /*7480*/  USEL UR5, UR5, URZ, !UP2 ;  /* 0x000000ff05057287 */ /* 0x000fc4000d000000 */
[----:B------:R-:W-:Y:S02]  /*7490*/  UISETP.NE.U32.AND UP2, UPT, UR17, URZ, UPT ;  /* 0x000000ff1100728c */ /* 0x000fe4000bf45070 */
[----:B------:R-:W-:-:S03]  /*74a0*/  ULOP3.LUT UR7, UR4, UR6, URZ, 0x3c, !UPT ;  /* 0x0000000604077292 */ /* 0x000fc6000f8e3cff */
[----:B------:R-:W-:-:S04]  /*74b0*/  UMOV UR6, UR4 ;  /* 0x0000000400067c82 */ /* 0x000fc80008000000 */
[----:B------:R-:W-:Y:S01]  /*74c0*/  UMOV UR4, UR7 ;  /* 0x0000000700047c82 */ /* 0x000fe20008000000 */
[----:B------:R-:W-:Y:S05]  /*74d0*/  BRA.U UP2, `(.L_x_10) ;  /* 0xffffffe902c47547 */ /* 0x000fea000b83ffff */
.L_x_7:
[----:B------:R-:W-:-:S09]  /*74e0*/  UISETP.GE.AND UP1, UPT, UR28, 0x10, UPT ;  /* 0x000000101c00788c */ /* 0x000fd2000bf26270 */
[----:B------:R-:W-:Y:S05]  /*74f0*/  BRA.U !UP1, `(.L_x_11) ;  /* 0x0000000109107547 */ /* 0x000fea000b800000 */
[----:B------:R-:W-:-:S06]  /*7500*/  USHF.L.U32 UR6, UR6, 0x1f, URZ ;  /* 0x0000001f06067899 */ /* 0x000fcc00080006ff */
[----:B------:R-:W-:-:S04]  /*7510*/  IMAD.U32 R2, RZ, RZ, UR6 ;  /* 0x00000006ff027e24 */ /* 0x000fc8000f8e00ff */
[----:B------:R-:W1:Y:S02]  /*7520*/  SYNCS.PHASECHK.TRANS64.TRYWAIT P0, [UR13], R2 ;  /* 0x00000002ff0075a7 */ /* 0x000e64000800110d */
[----:B-1----:R-:W-:Y:S05]  /*7530*/  @!P0 BRA `(.L_x_12) ;  /* 0x00000088009c8947 */ /* 0x002fea0003800000 */
.L_x_11:
[----:B------:R-:W-:Y:S01]  /*7540*/  BAR.SYNC.DEFER_BLOCKING 0x0 ;  /* 0x0000000000007b1d */ /* 0x000fe20000010000 */
[C---:B------:R-:W-:Y:S01]  /*7550*/  IMAD.SHL.U32 R2, R214.reuse, 0x80, RZ ;  /* 0x00000080d6027824 */ /* 0x040fe200078e00ff */
[----:B------:R-:W-:Y:S02]  /*7560*/  LOP3.LUT R3, R214, 0xf, RZ, 0xc0, !PT ;  /* 0x0000000fd6037812 */ /* 0x000fe400078ec0ff */
[C---:B------:R-:W-:Y:S02]  /*7570*/  LOP3.LUT R212, R69.reuse, R0, RZ, 0xfc, !PT ;  /* 0x0000000045d47212 */ /* 0x040fe400078efcff */
[----:B------:R-:W-:Y:S01]  /*7580*/  LOP3.LUT R2, R2, 0x800, RZ, 0xc0, !PT ;  /* 0x0000080002027812 */ /* 0x000fe200078ec0ff */
[----:B0-----:R-:W0:Y:S01]  /*7590*/  LDCU UR4, c[0x0][0x3b4] ;  /* 0x00007680ff0477ac */ /* 0x001e220008000800 */
[C-C-:B------:R-:W-:Y:S02]  /*75a0*/  LOP3.LUT R199, R69.reuse, 0xe, R0.reuse, 0xfe, !PT ;  /* 0x0000000e45c77812 */ /* 0x140fe400078efe00 */
[C-C-:B------:R-:W-:Y:S01]  /*75b0*/  LOP3.LUT R198, R69.reuse, 0xc, R0.reuse, 0xfe, !PT ;  /* 0x0000000c45c67812 */ /* 0x140fe200078efe00 */
[----:B------:R-:W-:Y:S01]  /*75c0*/  VIADD R2, R2, UR11 ;  /* 0x0000000b02027c36 */ /* 0x000fe20008000000 */
[C-C-:B------:R-:W-:Y:S01]  /*75d0*/  LOP3.LUT R197, R69.reuse, 0xa, R0.reuse, 0xfe, !PT ;  /* 0x0000000a45c57812 */ /* 0x140fe200078efe00 */
[----:B------:R-:W1:Y:S01]  /*75e0*/  LDCU.128 UR12, c[0x0][0x390] ;  /* 0x00007200ff0c77ac */ /* 0x000e620008000c00 */
[----:B------:R-:W-:Y:S01]  /*75f0*/  LOP3.LUT R196, R69, 0x8, R0, 0xfe, !PT ;  /* 0x0000000845c47812 */ /* 0x000fe200078efe00 */
[----:B------:R-:W-:Y:S01]  /*7600*/  IMAD R68, R3, 0x10, R2 ;  /* 0x0000001003447824 */ /* 0x000fe200078e0202 */
[C-C-:B------:R-:W-:Y:S01]  /*7610*/  LOP3.LUT R3, R69.reuse, 0x6, R0.reuse, 0xfe, !PT ;  /* 0x0000000645037812 */ /* 0x140fe200078efe00 */
[----:B------:R-:W-:Y:S01]  /*7620*/  IMAD.SHL.U32 R2, R214, 0x8, RZ ;  /* 0x00000008d6027824 */ /* 0x000fe200078e00ff */
[----:B------:R-:W2:Y:S04]  /*7630*/  LDCU UR5, c[0x0][0x39c] ;  /* 0x00007380ff0577ac */ /* 0x000ea80008000800 */
[----:B------:R-:W-:Y:S01]  /*7640*/  LOP3.LUT R215, R2, 0x300, RZ, 0xc0, !PT ;  /* 0x0000030002d77812 */ /* 0x000fe200078ec0ff */
[----:B------:R-:W3:Y:S01]  /*7650*/  LDCU UR6, c[0x0][0x39c] ;  /* 0x00007380ff0677ac */ /* 0x000ee20008000800 */
[----:B------:R-:W4:Y:S02]  /*7660*/  @!P5 SYNCS.CCTL.IV [UR11+0x9000] ;  /* 0x00900000ff00d9b1 */ /* 0x000f24000800000b */
[----:B----4-:R-:W-:Y:S01]  /*7670*/  BAR.SYNC.DEFER_BLOCKING 0x0 ;  /* 0x0000000000007b1d */ /* 0x010fe20000010000 */
[----:B------:R-:W-:Y:S01]  /*7680*/  LOP3.LUT R2, R69, 0x4, R0, 0xfe, !PT ;  /* 0x0000000445027812 */ /* 0x000fe200078efe00 */
[----:B------:R-:W-:Y:S01]  /*7690*/  IMAD.IADD R215, R215, 0x1, R68 ;  /* 0x00000001d7d77824 */ /* 0x000fe200078e0244 */
[----:B------:R-:W-:-:S03]  /*76a0*/  LOP3.LUT R0, R69, 0x2, R0, 0xfe, !PT ;  /* 0x0000000245007812 */ /* 0x000fc600078efe00 */
[----:B------:R-:W4:Y:S01]  /*76b0*/  LDCU UR7, c[0x0][0x39c] ;  /* 0x00007380ff0777ac */ /* 0x000f220008000800 */
[----:B-1----:R-:W-:Y:S01]  /*76c0*/  ISETP.GE.AND P0, PT, R213, UR14, PT ;  /* 0x0000000ed5007c0c */ /* 0x002fe2000bf06270 */
[----:B------:R-:W1:Y:S01]  /*76d0*/  LDTM.x64 R4, tmem[UR16] ;  /* 0x00000010000479ee */ /* 0x000e620008340000 */
[----:B------:R-:W5:Y:S01]  /*76e0*/  LDTM.x64 R100, tmem[UR16+0x40] ;  /* 0x00004010006479ee */ /* 0x000f620008340000 */
[----:B------:R-:W0:Y:S01]  /*76f0*/  LDCU UR8, c[0x0][0x39c] ;  /* 0x00007380ff0877ac */ /* 0x000e220008000800 */
[----:B--2---:R-:W-:Y:S01]  /*7700*/  ISETP.LT.AND P2, PT, R0, UR5, !P0 ;  /* 0x0000000500007c0c */ /* 0x004fe2000c741270 */
[----:B------:R-:W2:Y:S01]  /*7710*/  LDCU UR5, c[0x0][0x39c] ;  /* 0x00007380ff0577ac */ /* 0x000ea20008000800 */
[----:B---3--:R-:W-:Y:S01]  /*7720*/  ISETP.LT.AND P3, PT, R2, UR6, !P0 ;  /* 0x0000000602007c0c */ /* 0x008fe2000c761270 */
[----:B------:R-:W3:Y:S01]  /*7730*/  LDCU UR6, c[0x0][0x39c] ;  /* 0x00007380ff0677ac */ /* 0x000ee20008000800 */
[----:B----4-:R-:W-:Y:S01]  /*7740*/  ISETP.LT.AND P1, PT, R3, UR7, !P0 ;  /* 0x0000000703007c0c */ /* 0x010fe2000c721270 */
[----:B------:R-:W4:Y:S01]  /*7750*/  @!P5 SYNCS.CCTL.IV [UR11+0x9008] ;  /* 0x00900800ff00d9b1 */ /* 0x000f22000800000b */
[----:B------:R-:W2:Y:S01]  /*7760*/  LDCU UR7, c[0x0][0x39c] ;  /* 0x00007380ff0777ac */ /* 0x000ea20008000800 */
[----:B0-----:R-:W-:-:S02]  /*7770*/  ISETP.LT.AND P5, PT, R196, UR8, !P0 ;  /* 0x00000008c4007c0c */ /* 0x001fc4000c7a1270 */
[----:B-1----:R-:W-:Y:S02]  /*7780*/  F2FP.BF16.F32.PACK_AB R188, R54, R52 ;  /* 0x0000003436bc723e */ /* 0x002fe400000010ff */
[----:B------:R-:W-:Y:S02]  /*7790*/  F2FP.BF16.F32.PACK_AB R192, R55, R53 ;  /* 0x0000003537c0723e */ /* 0x000fe400000010ff */
[----:B------:R-:W-:Y:S02]  /*77a0*/  F2FP.BF16.F32.PACK_AB R189, R58, R56 ;  /* 0x000000383abd723e */ /* 0x000fe400000010ff */
[----:B------:R-:W-:Y:S02]  /*77b0*/  F2FP.BF16.F32.PACK_AB R193, R59, R57 ;  /* 0x000000393bc1723e */ /* 0x000fe400000010ff */
[----:B------:R-:W-:Y:S02]  /*77c0*/  F2FP.BF16.F32.PACK_AB R190, R62, R60 ;  /* 0x0000003c3ebe723e */ /* 0x000fe400000010ff */
[----:B------:R-:W-:-:S02]  /*77d0*/  F2FP.BF16.F32.PACK_AB R194, R63, R61 ;  /* 0x0000003d3fc2723e */ /* 0x000fc400000010ff */
[----:B------:R-:W-:Y:S02]  /*77e0*/  F2FP.BF16.F32.PACK_AB R191, R66, R64 ;  /* 0x0000004042bf723e */ /* 0x000fe400000010ff */
[----:B------:R-:W-:Y:S02]  /*77f0*/  F2FP.BF16.F32.PACK_AB R195, R67, R65 ;  /* 0x0000004143c3723e */ /* 0x000fe400000010ff */
[----:B-----5:R-:W-:Y:S02]  /*7800*/  F2FP.BF16.F32.PACK_AB R200, R102, R100 ;  /* 0x0000006466c8723e */ /* 0x020fe400000010ff */
[----:B------:R-:W-:Y:S02]  /*7810*/  F2FP.BF16.F32.PACK_AB R204, R103, R101 ;  /* 0x0000006567cc723e */ /* 0x000fe400000010ff */
[----:B------:R-:W-:Y:S02]  /*7820*/  F2FP.BF16.F32.PACK_AB R201, R106, R104 ;  /* 0x000000686ac9723e */ /* 0x000fe400000010ff */
[----:B------:R-:W-:-:S02]  /*7830*/  F2FP.BF16.F32.PACK_AB R205, R107, R105 ;  /* 0x000000696bcd723e */ /* 0x000fc400000010ff */
[----:B------:R-:W-:Y:S02]  /*7840*/  F2FP.BF16.F32.PACK_AB R202, R110, R108 ;  /* 0x0000006c6eca723e */ /* 0x000fe400000010ff */
[----:B------:R-:W-:Y:S02]  /*7850*/  F2FP.BF16.F32.PACK_AB R206, R111, R109 ;  /* 0x0000006d6fce723e */ /* 0x000fe400000010ff */
[----:B------:R-:W-:Y:S02]  /*7860*/  F2FP.BF16.F32.PACK_AB R203, R114, R112 ;  /* 0x0000007072cb723e */ /* 0x000fe400000010ff */
[----:B------:R-:W-:Y:S02]  /*7870*/  F2FP.BF16.F32.PACK_AB R207, R115, R113 ;  /* 0x0000007173cf723e */ /* 0x000fe400000010ff */
[----:B------:R-:W0:Y:S01]  /*7880*/  LDTM.x64 R52, tmem[UR16+0x80] ;  /* 0x00008010003479ee */ /* 0x000e220008340000 */
[----:B------:R-:W-:Y:S02]  /*7890*/  F2FP.BF16.F32.PACK_AB R208, R119, R117 ;  /* 0x0000007577d0723e */ /* 0x000fe400000010ff */
[----:B------:R-:W-:-:S02]  /*78a0*/  F2FP.BF16.F32.PACK_AB R117, R122, R120 ;  /* 0x000000787a75723e */ /* 0x000fc400000010ff */
[----:B------:R-:W-:Y:S02]  /*78b0*/  F2FP.BF16.F32.PACK_AB R209, R123, R121 ;  /* 0x000000797bd1723e */ /* 0x000fe400000010ff */
[----:B------:R-:W-:Y:S02]  /*78c0*/  F2FP.BF16.F32.PACK_AB R120, R135, R133 ;  /* 0x000000858778723e */ /* 0x000fe400000010ff */
[----:B------:R-:W-:Y:S02]  /*78d0*/  F2FP.BF16.F32.PACK_AB R119, R130, R128 ;  /* 0x000000808277723e */ /* 0x000fe400000010ff */
[----:B------:R-:W-:Y:S02]  /*78e0*/  F2FP.BF16.F32.PACK_AB R211, R131, R129 ;  /* 0x0000008183d3723e */ /* 0x000fe400000010ff */
        /* <DEDUP_REMOVED lines=27> */
[----:B0-----:R-:W-:Y:S02]  /*7aa0*/  F2FP.BF16.F32.PACK_AB R128, R54, R52 ;  /* 0x000000343680723e */ /* 0x001fe400000010ff */
[----:B------:R-:W-:Y:S02]  /*7ab0*/  F2FP.BF16.F32.PACK_AB R136, R55, R53 ;  /* 0x000000353788723e */ /* 0x000fe400000010ff */
[----:B------:R-:W-:Y:S02]  /*7ac0*/  F2FP.BF16.F32.PACK_AB R129, R58, R56 ;  /* 0x000000383a81723e */ /* 0x000fe400000010ff */
[----:B------:R-:W-:Y:S02]  /*7ad0*/  F2FP.BF16.F32.PACK_AB R137, R59, R57 ;  /* 0x000000393b89723e */ /* 0x000fe400000010ff */
[----:B------:R-:W-:-:S02]  /*7ae0*/  F2FP.BF16.F32.PACK_AB R130, R62, R60 ;  /* 0x0000003c3e82723e */ /* 0x000fc400000010ff */
[----:B------:R-:W-:Y:S02]  /*7af0*/  F2FP.BF16.F32.PACK_AB R138, R63, R61 ;  /* 0x0000003d3f8a723e */ /* 0x000fe400000010ff */
[----:B------:R-:W-:Y:S02]  /*7b00*/  F2FP.BF16.F32.PACK_AB R131, R66, R64 ;  /* 0x000000404283723e */ /* 0x000fe400000010ff */
[----:B------:R-:W-:Y:S02]  /*7b10*/  F2FP.BF16.F32.PACK_AB R139, R67, R65 ;  /* 0x00000041438b723e */ /* 0x000fe400000010ff */
[----:B------:R-:W-:Y:S01]  /*7b20*/  F2FP.BF16.F32.PACK_AB R141, R75, R73 ;  /* 0x000000494b8d723e */ /* 0x000fe200000010ff */
[----:B------:R-:W0:Y:S01]  /*7b30*/  LDTM.x64 R4, tmem[UR16+0xc0] ;  /* 0x0000c010000479ee */ /* 0x000e220008340000 */
[----:B------:R-:W-:Y:S01]  /*7b40*/  F2FP.BF16.F32.PACK_AB R73, R91, R89 ;  /* 0x000000595b49723e */ /* 0x000fe200000010ff */
[----:B------:R-:W-:Y:S01]  /*7b50*/  NOP ;  /* 0x0000000000007918 */ /* 0x000fe20000000000 */
[----:B------:R-:W1:Y:S01]  /*7b60*/  LDC R89, c[0x0][0x3b8] ;  /* 0x0000ee00ff597b82 */ /* 0x000e620000000800 */
[----:B------:R-:W-:Y:S01]  /*7b70*/  F2FP.BF16.F32.PACK_AB R132, R134, R132 ;  /* 0x000000848684723e */ /* 0x000fe200000010ff */
[----:B----4-:R-:W-:Y:S01]  /*7b80*/  STS.128 [R215], R168 ;  /* 0x000000a8d7007388 */ /* 0x010fe20000000c00 */
[----:B------:R-:W-:-:S02]  /*7b90*/  F2FP.BF16.F32.PACK_AB R134, R142, R140 ;  /* 0x0000008c8e86723e */ /* 0x000fc400000010ff */
[----:B------:R-:W-:Y:S01]  /*7ba0*/  F2FP.BF16.F32.PACK_AB R140, R71, R69 ;  /* 0x00000045478c723e */ /* 0x000fe200000010ff */
[----:B------:R4:W-:Y:S01]  /*7bb0*/  STS.128 [R215+0x400], R164 ;  /* 0x000400a4d7007388 */ /* 0x0009e20000000c00 */
[----:B------:R-:W-:Y:S02]  /*7bc0*/  F2FP.BF16.F32.PACK_AB R69, R74, R72 ;  /* 0x000000484a45723e */ /* 0x000fe400000010ff */
[----:B------:R-:W-:Y:S02]  /*7bd0*/  F2FP.BF16.F32.PACK_AB R72, R87, R85 ;  /* 0x000000555748723e */ /* 0x000fe400000010ff */
[----:B------:R-:W-:Y:S01]  /*7be0*/  F2FP.BF16.F32.PACK_AB R85, R90, R88 ;  /* 0x000000585a55723e */ /* 0x000fe200000010ff */
[----:B------:R-:W-:Y:S01]  /*7bf0*/  IMAD R88, R213, UR4, RZ ;  /* 0x00000004d5587c24 */ /* 0x000fe2000f8e02ff */
[----:B------:R-:W-:Y:S01]  /*7c00*/  F2FP.BF16.F32.PACK_AB R143, R83, R81 ;  /* 0x00000051538f723e */ /* 0x000fe200000010ff */
[----:B------:R-:W5:Y:S01]  /*7c10*/  LDCU UR4, c[0x0][0x39c] ;  /* 0x00007380ff0477ac */ /* 0x000f620008000800 */
[----:B------:R-:W-:-:S02]  /*7c20*/  F2FP.BF16.F32.PACK_AB R71, R82, R80 ;  /* 0x000000505247723e */ /* 0x000fc400000010ff */
[----:B------:R-:W-:Y:S02]  /*7c30*/  F2FP.BF16.F32.PACK_AB R84, R86, R84 ;  /* 0x000000545654723e */ /* 0x000fe400000010ff */
[----:B------:R-:W-:Y:S02]  /*7c40*/  F2FP.BF16.F32.PACK_AB R86, R94, R92 ;  /* 0x0000005c5e56723e */ /* 0x000fe400000010ff */
[----:B0-----:R-:W-:Y:S02]  /*7c50*/  F2FP.BF16.F32.PACK_AB R83, R19, R17 ;  /* 0x000000111353723e */ /* 0x001fe400000010ff */
[----:B------:R-:W-:Y:S01]  /*7c60*/  F2FP.BF16.F32.PACK_AB R81, R11, R9 ;  /* 0x000000090b51723e */ /* 0x000fe200000010ff */
[-C--:B-1----:R-:W-:Y:S01]  /*7c70*/  IMAD R17, R0, R89.reuse, RZ ;  /* 0x0000005900117224 */ /* 0x082fe200078e02ff */
[----:B------:R-:W-:Y:S01]  /*7c80*/  LEA R0, P4, R88, UR12, 0x1 ;  /* 0x0000000c58007c11 */ /* 0x000fe2000f8808ff */
[----:B------:R-:W-:Y:S01]  /*7c90*/  IMAD R19, R212, R89, RZ ;  /* 0x00000059d4137224 */ /* 0x000fe200078e02ff */
[----:B------:R-:W-:-:S02]  /*7ca0*/  F2FP.BF16.F32.PACK_AB R36, R38, R36 ;  /* 0x000000242624723e */ /* 0x000fc400000010ff */
[----:B------:R-:W-:Y:S01]  /*7cb0*/  F2FP.BF16.F32.PACK_AB R9, R27, R25 ;  /* 0x000000191b09723e */ /* 0x000fe200000010ff */
[-C--:B------:R-:W-:Y:S01]  /*7cc0*/  IMAD R25, R2, R89.reuse, RZ ;  /* 0x0000005902197224 */ /* 0x080fe200078e02ff */
[----:B------:R-:W-:Y:S01]  /*7cd0*/  F2FP.BF16.F32.PACK_AB R38, R46, R44 ;  /* 0x0000002c2e26723e */ /* 0x000fe200000010ff */
[----:B------:R-:W-:Y:S01]  /*7ce0*/  IMAD R27, R3, R89, RZ ;  /* 0x00000059031b7224 */ /* 0x000fe200078e02ff */
[----:B------:R-:W-:Y:S02]  /*7cf0*/  LEA.HI.X.SX32 R88, R88, UR13, 0x1, P4 ;  /* 0x0000000d58587c11 */ /* 0x000fe4000a0f0eff */
[----:B------:R-:W-:Y:S02]  /*7d00*/  LEA R44, P4, R19, R0, 0x1 ;  /* 0x00000000132c7211 */ /* 0x000fe400078808ff */
[----:B------:R-:W-:Y:S02]  /*7d10*/  F2FP.BF16.F32.PACK_AB R4, R6, R4 ;  /* 0x000000040604723e */ /* 0x000fe400000010ff */
[----:B------:R-:W-:-:S02]  /*7d20*/  LEA R46, P6, R17, R0, 0x1 ;  /* 0x00000000112e7211 */ /* 0x000fc400078c08ff */
[----:B------:R-:W-:Y:S02]  /*7d30*/  F2FP.BF16.F32.PACK_AB R6, R14, R12 ;  /* 0x0000000c0e06723e */ /* 0x000fe400000010ff */
[----:B------:R-:W-:Y:S02]  /*7d40*/  F2FP.BF16.F32.PACK_AB R80, R7, R5 ;  /* 0x000000050750723e */ /* 0x000fe400000010ff */
[----:B------:R-:W-:Y:S02]  /*7d50*/  F2FP.BF16.F32.PACK_AB R14, R47, R45 ;  /* 0x0000002d2f0e723e */ /* 0x000fe400000010ff */
[----:B------:R-:W-:Y:S02]  /*7d60*/  F2FP.BF16.F32.PACK_AB R5, R10, R8 ;  /* 0x000000080a05723e */ /* 0x000fe400000010ff */
[----:B------:R-:W-:Y:S02]  /*7d70*/  F2FP.BF16.F32.PACK_AB R12, R39, R37 ;  /* 0x00000025270c723e */ /* 0x000fe400000010ff */
[----:B------:R-:W-:-:S02]  /*7d80*/  LEA.HI.X.SX32 R45, R19, R88, 0x1, P4 ;  /* 0x00000058132d7211 */ /* 0x000fc400020f0eff */
[----:B------:R-:W-:Y:S01]  /*7d90*/  F2FP.BF16.F32.PACK_AB R10, R31, R29 ;  /* 0x0000001d1f0a723e */ /* 0x000fe200000010ff */
[----:B------:R-:W-:Y:S01]  /*7da0*/  IMAD R29, R196, R89, RZ ;  /* 0x00000059c41d7224 */ /* 0x000fe200078e02ff */
[----:B------:R-:W-:Y:S01]  /*7db0*/  F2FP.BF16.F32.PACK_AB R39, R50, R48 ;  /* 0x000000303227723e */ /* 0x000fe200000010ff */
[----:B------:R-:W-:Y:S01]  /*7dc0*/  IMAD.SHL.U32 R196, R214, 0x10, RZ ;  /* 0x00000010d6c47824 */ /* 0x000fe200078e00ff */
[----:B------:R-:W-:Y:S02]  /*7dd0*/  LEA R2, P4, R25, R0, 0x1 ;  /* 0x0000000019027211 */ /* 0x000fe400078808ff */
[----:B------:R-:W-:Y:S02]  /*7de0*/  LEA.HI.X.SX32 R47, R17, R88, 0x1, P6 ;  /* 0x00000058112f7211 */ /* 0x000fe400030f0eff */
[----:B------:R-:W-:Y:S02]  /*7df0*/  LEA R48, P6, R27, R0, 0x1 ;  /* 0x000000001b307211 */ /* 0x000fe400078c08ff */
[----:B------:R-:W-:Y:S01]  /*7e00*/  F2FP.BF16.F32.PACK_AB R82, R15, R13 ;  /* 0x0000000d0f52723e */ /* 0x000fe200000010ff */
[----:B------:R-:W-:Y:S01]  /*7e10*/  BAR.SYNC.DEFER_BLOCKING 0x0 ;  /* 0x0000000000007b1d */ /* 0x000fe20000010000 */
[----:B------:R-:W-:-:S02]  /*7e20*/  F2FP.BF16.F32.PACK_AB R15, R51, R49 ;  /* 0x00000031330f723e */ /* 0x000fc400000010ff */
[-C--:B------:R-:W-:Y:S01]  /*7e30*/  LEA.HI.X.SX32 R3, R25, R88.reuse, 0x1, P4 ;  /* 0x0000005819037211 */ /* 0x080fe200020f0eff */
[-C--:B------:R-:W-:Y:S01]  /*7e40*/  IMAD R25, R198, R89.reuse, RZ ;  /* 0x00000059c6197224 */ /* 0x080fe200078e02ff */
[C---:B-----5:R-:W-:Y:S01]  /*7e50*/  ISETP.LT.AND P4, PT, R197.reuse, UR4, !P0 ;  /* 0x00000004c5007c0c */ /* 0x060fe2000c781270 */
[-C--:B------:R-:W-:Y:S01]  /*7e60*/  IMAD R197, R197, R89.reuse, RZ ;  /* 0x00000059c5c57224 */ /* 0x080fe200078e02ff */
[----:B------:R-:W-:Y:S01]  /*7e70*/  LEA.HI.X.SX32 R49, R27, R88, 0x1, P6 ;  /* 0x000000581b317211 */ /* 0x000fe200030f0eff */
[----:B------:R-:W-:Y:S01]  /*7e80*/  IMAD R27, R199, R89, RZ ;  /* 0x00000059c71b7224 */ /* 0x000fe200078e02ff */
[----:B------:R-:W-:Y:S01]  /*7e90*/  LEA R50, P6, R29, R0, 0x1 ;  /* 0x000000001d327211 */ /* 0x000fe200078c08ff */
[----:B------:R-:W0:Y:S01]  /*7ea0*/  LDCU UR4, c[0x0][0x39c] ;  /* 0x00007380ff0477ac */ /* 0x000e220008000800 */
[----:B------:R-:W-:Y:S02]  /*7eb0*/  F2FP.BF16.F32.PACK_AB R74, R95, R93 ;  /* 0x0000005d5f4a723e */ /* 0x000fe400000010ff */
[----:B------:R-:W-:Y:S01]  /*7ec0*/  LEA.HI.X.SX32 R51, R29, R88, 0x1, P6 ;  /* 0x000000581d337211 */ /* 0x000fe200030f0eff */
[----:B------:R-:W-:Y:S01]  /*7ed0*/  IMAD R29, R89, 0x10, R19 ;  /* 0x00000010591d7824 */ /* 0x000fe200078e0213 */
[----:B------:R-:W-:-:S02]  /*7ee0*/  LEA R90, P6, R197, R0, 0x1 ;  /* 0x00000000c55a7211 */ /* 0x000fc400078c08ff */
[----:B------:R-:W-:Y:S02]  /*7ef0*/  F2FP.BF16.F32.PACK_AB R68, R70, R68 ;  /* 0x000000444644723e */ /* 0x000fe400000010ff */
[----:B------:R-:W-:Y:S02]  /*7f00*/  LEA.HI.X.SX32 R91, R197, R88, 0x1, P6 ;  /* 0x00000058c55b7211 */ /* 0x000fe400030f0eff */
[C---:B------:R-:W-:Y:S02]  /*7f10*/  LEA R92, P6, R25.reuse, R0, 0x1 ;  /* 0x00000000195c7211 */ /* 0x040fe400078c08ff */
[----:B------:R-:W-:Y:S02]  /*7f20*/  F2FP.BF16.F32.PACK_AB R70, R78, R76 ;  /* 0x0000004c4e46723e */ /* 0x000fe400000010ff */
[----:B------:R-:W-:Y:S01]  /*7f30*/  LEA.HI.X.SX32 R93, R25, R88, 0x1, P6 ;  /* 0x00000058195d7211 */ /* 0x000fe200030f0eff */
[----:B------:R-:W-:Y:S01]  /*7f40*/  IMAD R25, R89, 0x2, R29 ;  /* 0x0000000259197824 */ /* 0x000fe200078e021d */
[----:B------:R-:W-:-:S02]  /*7f50*/  LEA R94, P6, R27, R0, 0x1 ;  /* 0x000000001b5e7211 */ /* 0x000fc400078c08ff */
[----:B------:R-:W-:Y:S02]  /*7f60*/  F2FP.BF16.F32.PACK_AB R76, R103, R101 ;  /* 0x00000065674c723e */ /* 0x000fe400000010ff */
[----:B------:R-:W-:Y:S02]  /*7f70*/  F2FP.BF16.F32.PACK_AB R103, R114, R112 ;  /* 0x000000707267723e */ /* 0x000fe400000010ff */
[----:B------:R-:W-:Y:S02]  /*7f80*/  LEA.HI.X.SX32 R95, R27, R88, 0x1, P6 ;  /* 0x000000581b5f7211 */ /* 0x000fe400030f0eff */
[----:B------:R-:W-:Y:S02]  /*7f90*/  LEA R112, P6, R29, R0, 0x1 ;  /* 0x000000001d707211 */ /* 0x000fe400078c08ff */
[----:B------:R-:W-:Y:S02]  /*7fa0*/  F2FP.BF16.F32.PACK_AB R142, R79, R77 ;  /* 0x0000004d4f8e723e */ /* 0x000fe400000010ff */
[----:B------:R-:W-:-:S02]  /*7fb0*/  F2FP.BF16.F32.PACK_AB R79, R115, R113 ;  /* 0x00000071734f723e */ /* 0x000fc400000010ff */
[----:B------:R-:W-:Y:S02]  /*7fc0*/  LEA.HI.X.SX32 R113, R29, R88, 0x1, P6 ;  /* 0x000000581d717211 */ /* 0x000fe400030f0eff */
[----:B------:R-:W-:Y:S02]  /*7fd0*/  LEA R114, P6, R25, R0, 0x1 ;  /* 0x0000000019727211 */ /* 0x000fe400078c08ff */
[----:B------:R-:W-:Y:S02]  /*7fe0*/  LOP3.LUT R196, R196, 0x7f0, RZ, 0xc0, !PT ;  /* 0x000007f0c4c47812 */ /* 0x000fe400078ec0ff */
[----:B------:R-:W-:Y:S02]  /*7ff0*/  F2FP.BF16.F32.PACK_AB R20, R22, R20 ;  /* 0x000000141614723e */ /* 0x000fe400000010ff */
[----:B------:R-:W-:Y:S02]  /*8000*/  F2FP.BF16.F32.PACK_AB R8, R23, R21 ;  /* 0x000000151708723e */ /* 0x000fe400000010ff */
[----:B------:R-:W-:Y:S01]  /*8010*/  F2FP.BF16.F32.PACK_AB R11, R35, R33 ;  /* 0x00000021230b723e */ /* 0x000fe200000010ff */
[----:B------:R-:W-:Y:S01]  /*8020*/  IMAD R33, R89, 0x2, R25 ;  /* 0x0000000259217824 */ /* 0x000fe200078e0219 */
[----:B------:R-:W-:-:S02]  /*8030*/  F2FP.BF16.F32.PACK_AB R21, R26, R24 ;  /* 0x000000181a15723e */ /* 0x000fc400000010ff */
[----:B------:R-:W-:Y:S02]  /*8040*/  F2FP.BF16.F32.PACK_AB R22, R30, R28 ;  /* 0x0000001c1e16723e */ /* 0x000fe400000010ff */
[----:B------:R-:W-:Y:S01]  /*8050*/  LEA.HI.X.SX32 R115, R25, R88, 0x1, P6 ;  /* 0x0000005819737211 */ /* 0x000fe200030f0eff */
[----:B------:R-:W1:Y:S01]  /*8060*/  LDS.128 R28, [R196+UR11] ;  /* 0x0000000bc41c7984 */ /* 0x000e620008000c00 */
[----:B------:R-:W-:Y:S02]  /*8070*/  F2FP.BF16.F32.PACK_AB R148, R150, R148 ;  /* 0x000000949694723e */ /* 0x000fe400000010ff */
[----:B------:R-:W-:Y:S01]  /*8080*/  F2FP.BF16.F32.PACK_AB R150, R158, R156 ;  /* 0x0000009c9e96723e */ /* 0x000fe200000010ff */
[----:B------:R-:W-:Y:S01]  /*8090*/  LDS.128 R24, [R196+UR11+0x800] ;  /* 0x0008000bc4187984 */ /* 0x000fe20008000c00 */
[----:B------:R-:W-:Y:S02]  /*80a0*/  LEA R156, P6, R33, R0, 0x1 ;  /* 0x00000000219c7211 */ /* 0x000fe400078c08ff */
[----:B------:R-:W-:Y:S01]  /*80b0*/  F2FP.BF16.F32.PACK_AB R116, R118, R116 ;  /* 0x000000747674723e */ /* 0x000fe200000010ff */
[----:B------:R-:W-:Y:S01]  /*80c0*/  BAR.SYNC.DEFER_BLOCKING 0x0 ;  /* 0x0000000000007b1d */ /* 0x000fe20000010000 */
[----:B------:R-:W-:-:S02]  /*80d0*/  F2FP.BF16.F32.PACK_AB R118, R126, R124 ;  /* 0x0000007c7e76723e */ /* 0x000fc400000010ff */
[----:B------:R-:W-:Y:S02]  /*80e0*/  F2FP.BF16.F32.PACK_AB R126, R159, R157 ;  /* 0x0000009d9f7e723e */ /* 0x000fe400000010ff */
[----:B------:R-:W-:Y:S01]  /*80f0*/  F2FP.BF16.F32.PACK_AB R17, R59, R57 ;  /* 0x000000393b11723e */ /* 0x000fe200000010ff */
[----:B------:R-:W-:Y:S01]  /*8100*/  IMAD R57, R89, 0x2, R33 ;  /* 0x0000000259397824 */ /* 0x000fe200078e0221 */
[----:B------:R-:W-:Y:S02]  /*8110*/  F2FP.BF16.F32.PACK_AB R23, R34, R32 ;  /* 0x000000202217723e */ /* 0x000fe400000010ff */
[----:B------:R-:W-:Y:S02]  /*8120*/  F2FP.BF16.F32.PACK_AB R37, R42, R40 ;  /* 0x000000282a25723e */ /* 0x000fe400000010ff */
[----:B------:R-:W-:Y:S02]  /*8130*/  F2FP.BF16.F32.PACK_AB R13, R43, R41 ;  /* 0x000000292b0d723e */ /* 0x000fe400000010ff */
[----:B------:R-:W-:-:S02]  /*8140*/  LEA.HI.X.SX32 R157, R33, R88, 0x1, P6 ;  /* 0x00000058219d7211 */ /* 0x000fc400030f0eff */
[----:B------:R-:W-:Y:S02]  /*8150*/  LEA R158, P6, R57, R0, 0x1 ;  /* 0x00000000399e7211 */ /* 0x000fe400078c08ff */
[----:B------:R-:W-:Y:S02]  /*8160*/  F2FP.BF16.F32.PACK_AB R7, R18, R16 ;  /* 0x000000101207723e */ /* 0x000fe400000010ff */
[----:B------:R-:W-:Y:S02]  /*8170*/  F2FP.BF16.F32.PACK_AB R52, R54, R52 ;  /* 0x000000343634723e */ /* 0x000fe400000010ff */
[----:B------:R-:W-:Y:S02]  /*8180*/  F2FP.BF16.F32.PACK_AB R16, R55, R53 ;  /* 0x000000353710723e */ /* 0x000fe400000010ff */
[----:B------:R-:W-:Y:S01]  /*8190*/  F2FP.BF16.F32.PACK_AB R19, R67, R65 ;  /* 0x000000414313723e */ /* 0x000fe200000010ff */
[----:B------:R-:W-:Y:S01]  /*81a0*/  STS.128 [R215], R176 ;  /* 0x000000b0d7007388 */ /* 0x000fe20000000c00 */
[----:B------:R-:W-:Y:S01]  /*81b0*/  F2FP.BF16.F32.PACK_AB R53, R58, R56 ;  /* 0x000000383a35723e */ /* 0x000fe200000010ff */
[----:B------:R-:W-:Y:S01]  /*81c0*/  IMAD R65, R89, 0x2, R57 ;  /* 0x0000000259417824 */ /* 0x000fe200078e0239 */
[----:B------:R-:W-:Y:S01]  /*81d0*/  F2FP.BF16.F32.PACK_AB R54, R62, R60 ;  /* 0x0000003c3e36723e */ /* 0x000fe200000010ff */
[----:B------:R5:W-:Y:S01]  /*81e0*/  STS.128 [R215+0x400], R172 ;  /* 0x000400acd7007388 */ /* 0x000be20000000c00 */
[----:B------:R-:W-:-:S02]  /*81f0*/  F2FP.BF16.F32.PACK_AB R18, R63, R61 ;  /* 0x0000003d3f12723e */ /* 0x000fc400000010ff */
[----:B------:R-:W-:Y:S01]  /*8200*/  LEA.HI.X.SX32 R159, R57, R88, 0x1, P6 ;  /* 0x00000058399f7211 */ /* 0x000fe200030f0eff */
[----:B------:R-:W-:Y:S01]  /*8210*/  BAR.SYNC.DEFER_BLOCKING 0x0 ;  /* 0x0000000000007b1d */ /* 0x000fe20000010000 */
[----:B----4-:R-:W-:Y:S02]  /*8220*/  LEA R164, P6, R65, R0, 0x1 ;  /* 0x0000000041a47211 */ /* 0x010fe400078c08ff */
[----:B------:R-:W-:Y:S01]  /*8230*/  F2FP.BF16.F32.PACK_AB R77, R107, R105 ;  /* 0x000000696b4d723e */ /* 0x000fe200000010ff */
[----:B------:R-:W-:Y:S01]  /*8240*/  IMAD R105, R89, 0x2, R65 ;  /* 0x0000000259697824 */ /* 0x000fe200078e0241 */
[----:B------:R-:W-:Y:S02]  /*8250*/  F2FP.BF16.F32.PACK_AB R87, R98, R96 ;  /* 0x000000606257723e */ /* 0x000fe400000010ff */
[----:B------:R-:W-:Y:S02]  /*8260*/  F2FP.BF16.F32.PACK_AB R75, R99, R97 ;  /* 0x00000061634b723e */ /* 0x000fe400000010ff */
[----:B------:R-:W-:-:S02]  /*8270*/  F2FP.BF16.F32.PACK_AB R55, R66, R64 ;  /* 0x000000404237723e */ /* 0x000fc400000010ff */
[----:B------:R-:W-:Y:S02]  /*8280*/  LEA.HI.X.SX32 R165, R65, R88, 0x1, P6 ;  /* 0x0000005841a57211 */ /* 0x000fe400030f0eff */
[----:B------:R-:W-:Y:S02]  /*8290*/  LEA R166, P6, R105, R0, 0x1 ;  /* 0x0000000069a67211 */ /* 0x000fe400078c08ff */
[----:B------:R-:W-:Y:S01]  /*82a0*/  F2FP.BF16.F32.PACK_AB R123, R147, R145 ;  /* 0x00000091937b723e */ /* 0x000fe200000010ff */
[----:B------:R-:W-:Y:S01]  /*82b0*/  IMAD R145, R89, 0x2, R105 ;  /* 0x0000000259917824 */ /* 0x000fe200078e0269 */
[----:B------:R-:W-:Y:S02]  /*82c0*/  F2FP.BF16.F32.PACK_AB R100, R102, R100 ;  /* 0x000000646664723e */ /* 0x000fe400000010ff */
[----:B------:R-:W-:Y:S02]  /*82d0*/  F2FP.BF16.F32.PACK_AB R101, R106, R104 ;  /* 0x000000686a65723e */ /* 0x000fe400000010ff */
[----:B------:R-:W-:-:S02]  /*82e0*/  F2FP.BF16.F32.PACK_AB R102, R110, R108 ;  /* 0x0000006c6e66723e */ /* 0x000fc400000010ff */
[----:B------:R-:W-:Y:S01]  /*82f0*/  F2FP.BF16.F32.PACK_AB R78, R111, R109 ;  /* 0x0000006d6f4e723e */ /* 0x000fe200000010ff */
[----:B------:R-:W-:Y:S01]  /*8300*/  LDS.128 R40, [R196+UR11] ;  /* 0x0000000bc4287984 */ /* 0x000fe20008000c00 */
[----:B------:R-:W-:Y:S02]  /*8310*/  LEA.HI.X.SX32 R167, R105, R88, 0x1, P6 ;  /* 0x0000005869a77211 */ /* 0x000fe400030f0eff */
[----:B------:R-:W-:Y:S01]  /*8320*/  F2FP.BF16.F32.PACK_AB R210, R127, R125 ;  /* 0x0000007d7fd2723e */ /* 0x000fe200000010ff */
[----:B------:R-:W-:Y:S01]  /*8330*/  LDS.128 R32, [R196+UR11+0x800] ;  /* 0x0008000bc4207984 */ /* 0x000fe20008000c00 */
[----:B------:R-:W-:Y:S01]  /*8340*/  BAR.SYNC.DEFER_BLOCKING 0x0 ;  /* 0x0000000000007b1d */ /* 0x000fe20000010000 */
[----:B------:R-:W-:Y:S02]  /*8350*/  LEA R168, P6, R145, R0, 0x1 ;  /* 0x0000000091a87211 */ /* 0x000fe400078c08ff */
[----:B------:R-:W-:Y:S02]  /*8360*/  F2FP.BF16.F32.PACK_AB R124, R151, R149 ;  /* 0x00000095977c723e */ /* 0x000fe400000010ff */
[----:B------:R-:W-:Y:S01]  /*8370*/  F2FP.BF16.F32.PACK_AB R127, R163, R161 ;  /* 0x000000a1a37f723e */ /* 0x000fe200000010ff */
[----:B------:R-:W-:Y:S01]  /*8380*/  IMAD R161, R89, 0x2, R145 ;  /* 0x0000000259a17824 */ /* 0x000fe200078e0291 */
[----:B------:R-:W-:-:S02]  /*8390*/  F2FP.BF16.F32.PACK_AB R135, R146, R144 ;  /* 0x000000909287723e */ /* 0x000fc400000010ff */
[----:B------:R-:W-:Y:S01]  /*83a0*/  F2FP.BF16.F32.PACK_AB R149, R154, R152 ;  /* 0x000000989a95723e */ /* 0x000fe200000010ff */
[----:B-----5:R-:W-:Y:S01]  /*83b0*/  IMAD R173, R89, 0x2, R161 ;  /* 0x0000000259ad7824 */ /* 0x020fe200078e02a1 */
[----:B------:R-:W-:Y:S02]  /*83c0*/  F2FP.BF16.F32.PACK_AB R125, R155, R153 ;  /* 0x000000999b7d723e */ /* 0x000fe400000010ff */
[----:B------:R-:W-:Y:S01]  /*83d0*/  LEA.HI.X.SX32 R169, R145, R88, 0x1, P6 ;  /* 0x0000005891a97211 */ /* 0x000fe200030f0eff */
[----:B------:R-:W-:Y:S01]  /*83e0*/  IMAD R175, R89, 0x2, R173 ;  /* 0x0000000259af7824 */ /* 0x000fe200078e02ad */
[----:B------:R-:W-:Y:S02]  /*83f0*/  LEA R170, P6, R161, R0, 0x1 ;  /* 0x00000000a1aa7211 */ /* 0x000fe400078c08ff */
[----:B------:R-:W-:Y:S01]  /*8400*/  F2FP.BF16.F32.PACK_AB R151, R162, R160 ;  /* 0x000000a0a297723e */ /* 0x000fe200000010ff */
[----:B------:R-:W-:Y:S01]  /*8410*/  IMAD R177, R89, 0x2, R175 ;  /* 0x0000000259b17824 */ /* 0x000fe200078e02af */
[----:B------:R-:W-:-:S02]  /*8420*/  LEA.HI.X.SX32 R171, R161, R88, 0x1, P6 ;  /* 0x00000058a1ab7211 */ /* 0x000fc400030f0eff */
[----:B------:R-:W-:Y:S01]  /*8430*/  LEA R172, P6, R173, R0, 0x1 ;  /* 0x00000000adac7211 */ /* 0x000fe200078c08ff */
[----:B------:R-:W-:Y:S01]  /*8440*/  IMAD R179, R89, 0x2, R177 ;  /* 0x0000000259b37824 */ /* 0x000fe200078e02b1 */
[----:B------:R4:W-:Y:S02]  /*8450*/  STS.128 [R215], R180 ;  /* 0x000000b4d7007388 */ /* 0x0009e40000000c00 */
[----:B------:R-:W-:Y:S02]  /*8460*/  LEA.HI.X.SX32 R173, R173, R88, 0x1, P6 ;  /* 0x00000058adad7211 */ /* 0x000fe400030f0eff */
[C---:B------:R-:W-:Y:S01]  /*8470*/  LEA R174, P6, R175.reuse, R0, 0x1 ;  /* 0x00000000afae7211 */ /* 0x040fe200078c08ff */
[----:B------:R-:W-:Y:S03]  /*8480*/  STS.128 [R215+0x400], R184 ;  /* 0x000400b8d7007388 */ /* 0x000fe60000000c00 */
[----:B------:R-:W-:Y:S01]  /*8490*/  LEA.HI.X.SX32 R175, R175, R88, 0x1, P6 ;  /* 0x00000058afaf7211 */ /* 0x000fe200030f0eff */
[----:B------:R-:W-:Y:S01]  /*84a0*/  BAR.SYNC.DEFER_BLOCKING 0x0 ;  /* 0x0000000000007b1d */ /* 0x000fe20000010000 */
[----:B------:R-:W-:-:S04]  /*84b0*/  LEA R176, P6, R177, R0, 0x1 ;  /* 0x00000000b1b07211 */ /* 0x000fc800078c08ff */
[----:B------:R-:W-:Y:S02]  /*84c0*/  LEA.HI.X.SX32 R177, R177, R88, 0x1, P6 ;  /* 0x00000058b1b17211 */ /* 0x000fe400030f0eff */
[----:B------:R-:W-:Y:S01]  /*84d0*/  LEA R178, P6, R179, R0, 0x1 ;  /* 0x00000000b3b27211 */ /* 0x000fe200078c08ff */
[----:B----4-:R-:W-:Y:S01]  /*84e0*/  IMAD R183, R89, 0x2, R179 ;  /* 0x0000000259b77824 */ /* 0x010fe200078e02b3 */
[----:B-1----:R-:W-:Y:S02]  /*84f0*/  PRMT R182, R28, 0x7632, R182 ;  /* 0x000076321cb67816 */ /* 0x002fe400000000b6 */
[----:B------:R-:W-:Y:S02]  /*8500*/  LEA.HI.X.SX32 R179, R179, R88, 0x1, P6 ;  /* 0x00000058b3b37211 */ /* 0x000fe400030f0eff */
[----:B------:R-:W-:-:S04]  /*8510*/  LEA R180, P6, R183, R0, 0x1 ;  /* 0x00000000b7b47211 */ /* 0x000fc800078c08ff */
[----:B------:R-:W-:Y:S01]  /*8520*/  LEA.HI.X.SX32 R181, R183, R88, 0x1, P6 ;  /* 0x00000058b7b57211 */ /* 0x000fe200030f0eff */
[----:B------:R-:W-:Y:S01]  /*8530*/  IMAD R183, R89, 0x2, R183 ;  /* 0x0000000259b77824 */ /* 0x000fe200078e02b7 */
[C---:B------:R-:W-:Y:S01]  /*8540*/  ISETP.LT.AND P6, PT, R212.reuse, UR15, !P0 ;  /* 0x0000000fd4007c0c */ /* 0x040fe2000c7c1270 */
[----:B------:R-:W1:Y:S04]  /*8550*/  LDS.128 R60, [R196+UR11] ;  /* 0x0000000bc43c7984 */ /* 0x000e680008000c00 */
[----:B------:R-:W-:Y:S01]  /*8560*/  LDS.128 R56, [R196+UR11+0x800] ;  /* 0x0008000bc4387984 */ /* 0x000fe20008000c00 */
[----:B------:R-:W-:Y:S06]  /*8570*/  BAR.SYNC.DEFER_BLOCKING 0x0 ;  /* 0x0000000000007b1d */ /* 0x000fec0000010000 */
[----:B------:R-:W-:Y:S04]  /*8580*/  STS.128 [R215], R188 ;  /* 0x000000bcd7007388 */ /* 0x000fe80000000c00 */
[----:B------:R-:W-:Y:S01]  /*8590*/  STS.128 [R215+0x400], R192 ;  /* 0x000400c0d7007388 */ /* 0x000fe20000000c00 */
[----:B------:R-:W-:Y:S06]  /*85a0*/  BAR.SYNC.DEFER_BLOCKING 0x0 ;  /* 0x0000000000007b1d */ /* 0x000fec0000010000 */
[----:B------:R-:W4:Y:S04]  /*85b0*/  LDS.128 R64, [R196+UR11] ;  /* 0x0000000bc4407984 */ /* 0x000f280008000c00 */
[----:B------:R-:W-:Y:S01]  /*85c0*/  LDS.128 R96, [R196+UR11+0x800] ;  /* 0x0008000bc4607984 */ /* 0x000fe20008000c00 */
[----:B------:R-:W-:Y:S06]  /*85d0*/  BAR.SYNC.DEFER_BLOCKING 0x0 ;  /* 0x0000000000007b1d */ /* 0x000fec0000010000 */
[----:B------:R-:W-:Y:S04]  /*85e0*/  STS.128 [R215], R200 ;  /* 0x000000c8d7007388 */ /* 0x000fe80000000c00 */
[----:B------:R-:W-:Y:S01]  /*85f0*/  STS.128 [R215+0x400], R204 ;  /* 0x000400ccd7007388 */ /* 0x000fe20000000c00 */
[----:B------:R-:W-:Y:S06]  /*8600*/  BAR.SYNC.DEFER_BLOCKING 0x0 ;  /* 0x0000000000007b1d */ /* 0x000fec0000010000 */
[----:B------:R-:W5:Y:S04]  /*8610*/  LDS.128 R108, [R196+UR11] ;  /* 0x0000000bc46c7984 */ /* 0x000f680008000c00 */
[----:B------:R-:W-:Y:S01]  /*8620*/  LDS.128 R104, [R196+UR11+0x800] ;  /* 0x0008000bc4687984 */ /* 0x000fe20008000c00 */
[----:B------:R-:W-:Y:S06]  /*8630*/  BAR.SYNC.DEFER_BLOCKING 0x0 ;  /* 0x0000000000007b1d */ /* 0x000fec0000010000 */
[----:B------:R-:W-:Y:S04]  /*8640*/  STS.128 [R215], R116 ;  /* 0x00000074d7007388 */ /* 0x000fe80000000c00 */
[----:B------:R-:W-:Y:S01]  /*8650*/  STS.128 [R215+0x400], R208 ;  /* 0x000400d0d7007388 */ /* 0x000fe20000000c00 */
[----:B------:R-:W-:Y:S06]  /*8660*/  BAR.SYNC.DEFER_BLOCKING 0x0 ;  /* 0x0000000000007b1d */ /* 0x000fec0000010000 */
[----:B------:R-:W0:Y:S04]  /*8670*/  LDS.128 R152, [R196+UR11] ;  /* 0x0000000bc4987984 */ /* 0x000e280008000c00 */
        /* <DEDUP_REMOVED lines=51> */
[----:B------:R1:W-:Y:S01]  /*89b0*/  STS.128 [R215+0x400], R12 ;  /* 0x0004000cd7007388 */ /* 0x0003e20000000c00 */
[----:B------:R-:W-:Y:S01]  /*89c0*/  BAR.SYNC.DEFER_BLOCKING 0x0 ;  /* 0x0000000000007b1d */ /* 0x000fe20000010000 */
[----:B-1----:R-:W-:-:S02]  /*89d0*/  LOP3.LUT R12, R212, 0x10, RZ, 0xfc, !PT ;  /* 0x00000010d40c7812 */ /* 0x002fc400078efcff */
[----:B------:R-:W-:Y:S02]  /*89e0*/  PRMT R13, R29, 0x7632, R13 ;  /* 0x000076321d0d7816 */ /* 0x000fe4000000000d */
[----:B------:R-:W-:Y:S01]  /*89f0*/  PRMT R14, R61, 0x7632, R14 ;  /* 0x000076323d0e7816 */ /* 0x000fe2000000000e */
[----:B------:R-:W1:Y:S04]  /*8a00*/  LDS.128 R20, [R196+UR11] ;  /* 0x0000000bc4147984 */ /* 0x000e680008000c00 */
[----:B------:R-:W-:Y:S01]  /*8a10*/  LDS.128 R8, [R196+UR11+0x800] ;  /* 0x0008000bc4087984 */ /* 0x000fe20008000c00 */
[----:B------:R-:W-:Y:S06]  /*8a20*/  BAR.SYNC.DEFER_BLOCKING 0x0 ;  /* 0x0000000000007b1d */ /* 0x000fec0000010000 */
[----:B------:R-:W-:Y:S04]  /*8a30*/  STS.128 [R215], R52 ;  /* 0x00000034d7007388 */ /* 0x000fe80000000c00 */
[----:B------:R0:W-:Y:S01]  /*8a40*/  STS.128 [R215+0x400], R16 ;  /* 0x00040010d7007388 */ /* 0x0001e20000000c00 */
[----:B------:R-:W-:Y:S01]  /*8a50*/  BAR.SYNC.DEFER_BLOCKING 0x0 ;  /* 0x0000000000007b1d */ /* 0x000fe20000010000 */
[----:B0-----:R-:W-:-:S02]  /*8a60*/  PRMT R18, R62, 0x7632, R18 ;  /* 0x000076323e127816 */ /* 0x001fc40000000012 */
[----:B------:R-:W-:-:S03]  /*8a70*/  LOP3.LUT R16, R212, 0x36, RZ, 0xfc, !PT ;  /* 0x00000036d4107812 */ /* 0x000fc600078efcff */
[----:B------:R0:W-:Y:S01]  /*8a80*/  @P6 STG.E.U16 desc[UR24][R44.64], R28 ;  /* 0x0000001c2c006986 */ /* 0x0001e2000c101518 */
[----:B------:R-:W-:Y:S01]  /*8a90*/  ISETP.LT.AND P6, PT, R198, UR4, !P0 ;  /* 0x00000004c6007c0c */ /* 0x000fe2000c7c1270 */
[----:B------:R-:W1:Y:S02]  /*8aa0*/  LDCU UR4, c[0x0][0x39c] ;  /* 0x00007380ff0477ac */ /* 0x000e640008000800 */
[----:B------:R4:W-:Y:S01]  /*8ab0*/  @P2 STG.E.U16 desc[UR24][R46.64], R182 ;  /* 0x000000b62e002986 */ /* 0x0009e2000c101518 */
[----:B--2---:R-:W-:Y:S01]  /*8ac0*/  ISETP.LT.AND P2, PT, R199, UR5, !P0 ;  /* 0x00000005c7007c0c */ /* 0x004fe2000c741270 */
[----:B------:R-:W2:Y:S02]  /*8ad0*/  LDCU UR5, c[0x0][0x39c] ;  /* 0x00007380ff0577ac */ /* 0x000ea40008000800 */
[----:B------:R1:W-:Y:S01]  /*8ae0*/  @P3 STG.E.U16 desc[UR24][R2.64], R29 ;  /* 0x0000001d02003986 */ /* 0x0003e2000c101518 */
[----:B---3--:R-:W-:Y:S01]  /*8af0*/  ISETP.LT.AND P3, PT, R12, UR6, !P0 ;  /* 0x000000060c007c0c */ /* 0x008fe2000c761270 */
[----:B------:R-:W3:Y:S01]  /*8b00*/  LDCU UR6, c[0x0][0x39c] ;  /* 0x00007380ff0677ac */ /* 0x000ee20008000800 */
[----:B------:R-:W-:Y:S01]  /*8b10*/  LOP3.LUT R12, R212, 0x12, RZ, 0xfc, !PT ;  /* 0x00000012d40c7812 */ /* 0x000fe200078efcff */
[----:B------:R2:W-:Y:S01]  /*8b20*/  @P1 STG.E.U16 desc[UR24][R48.64], R13 ;  /* 0x0000000d30001986 */ /* 0x0005e2000c101518 */
[----:B0-----:R-:W-:-:S02]  /*8b30*/  PRMT R45, R30, 0x7632, R45 ;  /* 0x000076321e2d7816 */ /* 0x001fc4000000002d */
[----:B------:R-:W-:Y:S01]  /*8b40*/  ISETP.LT.AND P1, PT, R12, UR7, !P0 ;  /* 0x000000070c007c0c */ /* 0x000fe2000c721270 */
[----:B------:R-:W0:Y:S01]  /*8b50*/  LDCU UR7, c[0x0][0x39c] ;  /* 0x00007380ff0777ac */ /* 0x000e220008000800 */
[----:B------:R-:W-:Y:S01]  /*8b60*/  LOP3.LUT R12, R212, 0x14, RZ, 0xfc, !PT ;  /* 0x00000014d40c7812 */ /* 0x000fe200078efcff */
[----:B------:R-:W-:Y:S01]  /*8b70*/  @P5 STG.E.U16 desc[UR24][R50.64], R30 ;  /* 0x0000001e32005986 */ /* 0x000fe2000c101518 */
[----:B----4-:R-:W-:Y:S02]  /*8b80*/  PRMT R47, R31, 0x7632, R47 ;  /* 0x000076321f2f7816 */ /* 0x010fe4000000002f */
[----:B-1----:R-:W-:Y:S01]  /*8b90*/  ISETP.LT.AND P5, PT, R12, UR4, !P0 ;  /* 0x000000040c007c0c */ /* 0x002fe2000c7a1270 */
[----:B------:R-:W1:Y:S01]  /*8ba0*/  LDCU UR4, c[0x0][0x39c] ;  /* 0x00007380ff0477ac */ /* 0x000e620008000800 */
[----:B------:R-:W-:Y:S01]  /*8bb0*/  LOP3.LUT R2, R212, 0x16, RZ, 0xfc, !PT ;  /* 0x00000016d4027812 */ /* 0x000fe200078efcff */
[----:B------:R-:W-:Y:S01]  /*8bc0*/  @P4 STG.E.U16 desc[UR24][R90.64], R45 ;  /* 0x0000002d5a004986 */ /* 0x000fe2000c101518 */
[----:B------:R-:W-:-:S02]  /*8bd0*/  PRMT R3, R40, 0x7632, R3 ;  /* 0x0000763228037816 */ /* 0x000fc40000000003 */
[----:B--2---:R-:W-:Y:S01]  /*8be0*/  ISETP.LT.AND P4, PT, R2, UR5, !P0 ;  /* 0x0000000502007c0c */ /* 0x004fe2000c781270 */
[----:B------:R-:W2:Y:S01]  /*8bf0*/  LDCU UR5, c[0x0][0x39c] ;  /* 0x00007380ff0577ac */ /* 0x000ea20008000800 */
[----:B------:R-:W-:Y:S01]  /*8c00*/  LOP3.LUT R2, R212, 0x18, RZ, 0xfc, !PT ;  /* 0x00000018d4027812 */ /* 0x000fe200078efcff */
[----:B------:R-:W-:Y:S01]  /*8c10*/  @P6 STG.E.U16 desc[UR24][R92.64], R31 ;  /* 0x0000001f5c006986 */ /* 0x000fe2000c101518 */
[----:B------:R-:W-:Y:S02]  /*8c20*/  PRMT R12, R41, 0x7632, R12 ;  /* 0x00007632290c7816 */ /* 0x000fe4000000000c */
[----:B---3--:R-:W-:Y:S01]  /*8c30*/  ISETP.LT.AND P6, PT, R2, UR6, !P0 ;  /* 0x0000000602007c0c */ /* 0x008fe2000c7c1270 */
[----:B------:R-:W3:Y:S01]  /*8c40*/  LDCU UR6, c[0x0][0x39c] ;  /* 0x00007380ff0677ac */ /* 0x000ee20008000800 */
[C---:B------:R-:W-:Y:S01]  /*8c50*/  LOP3.LUT R2, R212.reuse, 0x1a, RZ, 0xfc, !PT ;  /* 0x0000001ad4027812 */ /* 0x040fe200078efcff */
[----:B------:R-:W-:Y:S01]  /*8c60*/  @P2 STG.E.U16 desc[UR24][R94.64], R47 ;  /* 0x0000002f5e002986 */ /* 0x000fe2000c101518 */
[----:B------:R-:W-:-:S02]  /*8c70*/  LOP3.LUT R13, R212, 0x34, RZ, 0xfc, !PT ;  /* 0x00000034d40d7812 */ /* 0x000fc400078efcff */
[----:B0-----:R-:W-:Y:S01]  /*8c80*/  ISETP.LT.AND P2, PT, R2, UR7, !P0 ;  /* 0x0000000702007c0c */ /* 0x001fe2000c741270 */
[----:B------:R-:W0:Y:S01]  /*8c90*/  LDCU UR7, c[0x0][0x39c] ;  /* 0x00007380ff0777ac */ /* 0x000e220008000800 */
[----:B------:R-:W-:Y:S01]  /*8ca0*/  LOP3.LUT R2, R212, 0x1c, RZ, 0xfc, !PT ;  /* 0x0000001cd4027812 */ /* 0x000fe200078efcff */
[----:B------:R-:W-:Y:S03]  /*8cb0*/  @P3 STG.E.U16 desc[UR24][R112.64], R40 ;  /* 0x0000002870003986 */ /* 0x000fe6000c101518 */
[----:B-1----:R-:W-:Y:S01]  /*8cc0*/  ISETP.LT.AND P3, PT, R2, UR4, !P0 ;  /* 0x0000000402007c0c */ /* 0x002fe2000c761270 */
[----:B------:R-:W1:Y:S01]  /*8cd0*/  LDCU UR4, c[0x0][0x39c] ;  /* 0x00007380ff0477ac */ /* 0x000e620008000800 */
[----:B------:R-:W-:Y:S01]  /*8ce0*/  LOP3.LUT R2, R212, 0x1e, RZ, 0xfc, !PT ;  /* 0x0000001ed4027812 */ /* 0x000fe200078efcff */
[----:B------:R4:W-:Y:S03]  /*8cf0*/  @P1 STG.E.U16 desc[UR24][R114.64], R3 ;  /* 0x0000000372001986 */ /* 0x0009e6000c101518 */
[----:B--2---:R-:W-:Y:S01]  /*8d00*/  ISETP.LT.AND P1, PT, R2, UR5, !P0 ;  /* 0x0000000502007c0c */ /* 0x004fe2000c721270 */
[----:B------:R-:W2:Y:S01]  /*8d10*/  LDCU UR5, c[0x0][0x39c] ;  /* 0x00007380ff0577ac */ /* 0x000ea20008000800 */
[----:B------:R-:W-:Y:S01]  /*8d20*/  LOP3.LUT R2, R212, 0x20, RZ, 0xfc, !PT ;  /* 0x00000020d4027812 */ /* 0x000fe200078efcff */
[----:B------:R-:W-:Y:S03]  /*8d30*/  @P5 STG.E.U16 desc[UR24][R156.64], R41 ;  /* 0x000000299c005986 */ /* 0x000fe6000c101518 */
[----:B---3--:R-:W-:Y:S01]  /*8d40*/  ISETP.LT.AND P5, PT, R2, UR6, !P0 ;  /* 0x0000000602007c0c */ /* 0x008fe2000c7a1270 */
[----:B------:R-:W3:Y:S01]  /*8d50*/  LDCU UR6, c[0x0][0x39c] ;  /* 0x00007380ff0677ac */ /* 0x000ee20008000800 */
[----:B------:R-:W-:Y:S01]  /*8d60*/  LOP3.LUT R2, R212, 0x22, RZ, 0xfc, !PT ;  /* 0x00000022d4027812 */ /* 0x000fe200078efcff */
[----:B------:R2:W-:Y:S01]  /*8d70*/  @P4 STG.E.U16 desc[UR24][R158.64], R12 ;  /* 0x0000000c9e004986 */ /* 0x0005e2000c101518 */
[----:B----4-:R-:W-:-:S02]  /*8d80*/  PRMT R3, R42, 0x7632, R3 ;  /* 0x000076322a037816 */ /* 0x010fc40000000003 */
[----:B0-----:R-:W-:Y:S01]  /*8d90*/  ISETP.LT.AND P4, PT, R2, UR7, !P0 ;  /* 0x0000000702007c0c */ /* 0x001fe2000c781270 */
[----:B------:R-:W0:Y:S01]  /*8da0*/  LDCU UR7, c[0x0][0x39c] ;  /* 0x00007380ff0777ac */ /* 0x000e220008000800 */
[----:B------:R-:W-:Y:S01]  /*8db0*/  LOP3.LUT R2, R212, 0x24, RZ, 0xfc, !PT ;  /* 0x00000024d4027812 */ /* 0x000fe200078efcff */
[----:B------:R-:W-:Y:S03]  /*8dc0*/  @P6 STG.E.U16 desc[UR24][R164.64], R42 ;  /* 0x0000002aa4006986 */ /* 0x000fe6000c101518 */
[----:B-1----:R-:W-:Y:S01]  /*8dd0*/  ISETP.LT.AND P6, PT, R2, UR4, !P0 ;  /* 0x0000000402007c0c */ /* 0x002fe2000c7c1270 */
[----:B------:R-:W1:Y:S01]  /*8de0*/  LDCU UR4, c[0x0][0x39c] ;  /* 0x00007380ff0477ac */ /* 0x000e620008000800 */
[----:B------:R-:W-:Y:S01]  /*8df0*/  LOP3.LUT R2, R212, 0x26, RZ, 0xfc, !PT ;  /* 0x00000026d4027812 */ /* 0x000fe200078efcff */
[----:B------:R4:W-:Y:S01]  /*8e00*/  @P2 STG.E.U16 desc[UR24][R166.64], R3 ;  /* 0x00000003a6002986 */ /* 0x0009e2000c101518 */
[----:B--2---:R-:W-:-:S02]  /*8e10*/  PRMT R12, R43, 0x7632, R12 ;  /* 0x000076322b0c7816 */ /* 0x004fc4000000000c */
[----:B------:R-:W-:Y:S01]  /*8e20*/  ISETP.LT.AND P2, PT, R2, UR5, !P0 ;  /* 0x0000000502007c0c */ /* 0x000fe2000c741270 */
[----:B------:R-:W-:Y:S01]  /*8e30*/  @P3 STG.E.U16 desc[UR24][R168.64], R43 ;  /* 0x0000002ba8003986 */ /* 0x000fe2000c101518 */
[----:B------:R-:W-:Y:S01]  /*8e40*/  LOP3.LUT R2, R212, 0x28, RZ, 0xfc, !PT ;  /* 0x00000028d4027812 */ /* 0x000fe200078efcff */
[----:B------:R-:W2:Y:S02]  /*8e50*/  LDCU UR5, c[0x0][0x39c] ;  /* 0x00007380ff0577ac */ /* 0x000ea40008000800 */
[----:B------:R1:W-:Y:S01]  /*8e60*/  @P1 STG.E.U16 desc[UR24][R170.64], R12 ;  /* 0x0000000caa001986 */ /* 0x0003e2000c101518 */
[----:B---3--:R-:W-:Y:S01]  /*8e70*/  ISETP.LT.AND P3, PT, R2, UR6, !P0 ;  /* 0x0000000602007c0c */ /* 0x008fe2000c761270 */
[----:B------:R-:W3:Y:S01]  /*8e80*/  LDCU UR6, c[0x0][0x39c] ;  /* 0x00007380ff0677ac */ /* 0x000ee20008000800 */
[----:B------:R-:W-:Y:S01]  /*8e90*/  LOP3.LUT R2, R212, 0x2a, RZ, 0xfc, !PT ;  /* 0x0000002ad4027812 */ /* 0x000fe200078efcff */
[----:B------:R-:W-:Y:S01]  /*8ea0*/  @P5 STG.E.U16 desc[UR24][R172.64], R60 ;  /* 0x0000003cac005986 */ /* 0x000fe2000c101518 */
[----:B----4-:R-:W-:-:S02]  /*8eb0*/  PRMT R3, R60, 0x7632, R3 ;  /* 0x000076323c037816 */ /* 0x010fc40000000003 */
[----:B0-----:R-:W-:Y:S02]  /*8ec0*/  ISETP.LT.AND P1, PT, R2, UR7, !P0 ;  /* 0x0000000702007c0c */ /* 0x001fe4000c721270 */
[C---:B------:R-:W-:Y:S01]  /*8ed0*/  LOP3.LUT R2, R212.reuse, 0x2c, RZ, 0xfc, !PT ;  /* 0x0000002cd4027812 */ /* 0x040fe200078efcff */
[----:B------:R0:W-:Y:S01]  /*8ee0*/  @P4 STG.E.U16 desc[UR24][R174.64], R3 ;  /* 0x00000003ae004986 */ /* 0x0001e2000c101518 */
[----:B-1----:R-:W-:Y:S02]  /*8ef0*/  LOP3.LUT R12, R212, 0x32, RZ, 0xfc, !PT ;  /* 0x00000032d40c7812 */ /* 0x002fe400078efcff */
[----:B------:R-:W-:Y:S01]  /*8f00*/  ISETP.LT.AND P5, PT, R2, UR4, !P0 ;  /* 0x0000000402007c0c */ /* 0x000fe2000c7a1270 */
[----:B------:R-:W1:Y:S01]  /*8f10*/  LDCU UR4, c[0x0][0x39c] ;  /* 0x00007380ff0477ac */ /* 0x000e620008000800 */
[----:B------:R-:W-:Y:S01]  /*8f20*/  LOP3.LUT R2, R212, 0x2e, RZ, 0xfc, !PT ;  /* 0x0000002ed4027812 */ /* 0x000fe200078efcff */
[----:B------:R-:W-:Y:S03]  /*8f30*/  @P6 STG.E.U16 desc[UR24][R176.64], R61 ;  /* 0x0000003db0006986 */ /* 0x000fe6000c101518 */
[----:B--2---:R-:W-:Y:S01]  /*8f40*/  ISETP.LT.AND P4, PT, R2, UR5, !P0 ;  /* 0x0000000502007c0c */ /* 0x004fe2000c781270 */
[----:B------:R-:W2:Y:S01]  /*8f50*/  LDCU UR5, c[0x0][0x39c] ;  /* 0x00007380ff0577ac */ /* 0x000ea20008000800 */
[----:B------:R-:W-:Y:S01]  /*8f60*/  LOP3.LUT R2, R212, 0x30, RZ, 0xfc, !PT ;  /* 0x00000030d4027812 */ /* 0x000fe200078efcff */
[----:B------:R4:W-:Y:S03]  /*8f70*/  @P2 STG.E.U16 desc[UR24][R178.64], R14 ;  /* 0x0000000eb2002986 */ /* 0x0009e6000c101518 */
[----:B---3--:R-:W-:Y:S01]  /*8f80*/  ISETP.LT.AND P6, PT, R2, UR6, !P0 ;  /* 0x0000000602007c0c */ /* 0x008fe2000c7c1270 */
[----:B------:R-:W-:Y:S01]  /*8f90*/  @P3 STG.E.U16 desc[UR24][R180.64], R62 ;  /* 0x0000003eb4003986 */ /* 0x000fe2000c101518 */
[C---:B------:R-:W-:Y:S01]  /*8fa0*/  LEA R2, P2, R183.reuse, R0, 0x1 ;  /* 0x00000000b7027211 */ /* 0x040fe200078408ff */
[----:B------:R-:W3:Y:S03]  /*8fb0*/  LDCU UR6, c[0x0][0x39c] ;  /* 0x00007380ff0677ac */ /* 0x000ee60008000800 */
[----:B0-----:R-:W-:Y:S01]  /*8fc0*/  LEA.HI.X.SX32 R3, R183, R88, 0x1, P2 ;  /* 0x00000058b7037211 */ /* 0x001fe200010f0eff */
[C---:B------:R-:W-:Y:S01]  /*8fd0*/  IMAD R183, R89.reuse, 0x2, R183 ;  /* 0x0000000259b77824 */ /* 0x040fe200078e02b7 */
[----:B-1----:R-:W-:Y:S01]  /*8fe0*/  ISETP.LT.AND P2, PT, R12, UR4, !P0 ;  /* 0x000000040c007c0c */ /* 0x002fe2000c741270 */
[----:B------:R-:W0:Y:S02]  /*8ff0*/  LDCU UR4, c[0x0][0x39c] ;  /* 0x00007380ff0477ac */ /* 0x000e240008000800 */
[----:B------:R-:W-:Y:S01]  /*9000*/  IMAD R15, R89, 0x2, R183 ;  /* 0x00000002590f7824 */ /* 0x000fe200078e02b7 */
[----:B------:R-:W-:Y:S01]  /*9010*/  LEA R12, P3, R183, R0, 0x1 ;  /* 0x00000000b70c7211 */ /* 0x000fe200078608ff */
[----:B------:R1:W-:Y:S01]  /*9020*/  @P1 STG.E.U16 desc[UR24][R2.64], R18 ;  /* 0x0000001202001986 */ /* 0x0003e2000c101518 */
[----:B--2---:R-:W-:Y:S01]  /*9030*/  ISETP.LT.AND P1, PT, R13, UR5, !P0 ;  /* 0x000000050d007c0c */ /* 0x004fe2000c721270 */
[----:B------:R-:W-:Y:S01]  /*9040*/  IMAD R17, R89, 0x2, R15 ;  /* 0x0000000259117824 */ /* 0x000fe200078e020f */
[----:B------:R-:W-:Y:S01]  /*9050*/  LEA.HI.X.SX32 R13, R183, R88, 0x1, P3 ;  /* 0x00000058b70d7211 */ /* 0x000fe200018f0eff */
[----:B------:R-:W2:Y:S01]  /*9060*/  LDCU UR5, c[0x0][0x39c] ;  /* 0x00007380ff0577ac */ /* 0x000ea20008000800 */
[----:B----4-:R-:W-:-:S03]  /*9070*/  LEA R14, P3, R15, R0, 0x1 ;  /* 0x000000000f0e7211 */ /* 0x010fc600078608ff */
[----:B------:R-:W-:Y:S01]  /*9080*/  @P5 STG.E.U16 desc[UR24][R12.64], R63 ;  /* 0x0000003f0c005986 */ /* 0x000fe2000c101518 */
[----:B------:R-:W-:Y:S02]  /*9090*/  LEA.HI.X.SX32 R15, R15, R88, 0x1, P3 ;  /* 0x000000580f0f7211 */ /* 0x000fe400018f0eff */
[----:B-1----:R-:W-:Y:S02]  /*90a0*/  PRMT R3, R63, 0x7632, R3 ;  /* 0x000076323f037816 */ /* 0x002fe40000000003 */
[----:B------:R-:W-:Y:S02]  /*90b0*/  LEA R2, P5, R17, R0, 0x1 ;  /* 0x0000000011027211 */ /* 0x000fe400078a08ff */
[----:B0-----:R-:W-:Y:S01]  /*90c0*/  ISETP.LT.AND P3, PT, R16, UR4, !P0 ;  /* 0x0000000410007c0c */ /* 0x001fe2000c761270 */
[----:B------:R-:W0:Y:S01]  /*90d0*/  LDCU UR4, c[0x0][0x39c] ;  /* 0x00007380ff0477ac */ /* 0x000e220008000800 */
[----:B------:R1:W-:Y:S01]  /*90e0*/  @P4 STG.E.U16 desc[UR24][R14.64], R3 ;  /* 0x000000030e004986 */ /* 0x0003e2000c101518 */
[----:B------:R-:W-:-:S02]  /*90f0*/  LOP3.LUT R16, R212, 0x3a, RZ, 0xfc, !PT ;  /* 0x0000003ad4107812 */ /* 0x000fc400078efcff */
[----:B------:R-:W-:Y:S02]  /*9100*/  LOP3.LUT R18, R212, 0x38, RZ, 0xfc, !PT ;  /* 0x00000038d4127812 */ /* 0x000fe400078efcff */
[----:B--2---:R-:W-:Y:S01]  /*9110*/  ISETP.LT.AND P4, PT, R16, UR5, !P0 ;  /* 0x0000000510007c0c */ /* 0x004fe2000c781270 */
[----:B------:R-:W2:Y:S01]  /*9120*/  LDCU UR5, c[0x0][0x39c] ;  /* 0x00007380ff0577ac */ /* 0x000ea20008000800 */
[----:B------:R-:W-:Y:S02]  /*9130*/  LOP3.LUT R16, R212, 0x3c, RZ, 0xfc, !PT ;  /* 0x0000003cd4107812 */ /* 0x000fe400078efcff */
[----:B-1----:R-:W-:Y:S01]  /*9140*/  LEA.HI.X.SX32 R3, R17, R88, 0x1, P5 ;  /* 0x0000005811037211 */ /* 0x002fe200028f0eff */
[----:B------:R-:W-:Y:S01]  /*9150*/  IMAD R17, R89, 0x2, R17 ;  /* 0x0000000259117824 */ /* 0x000fe200078e0211 */
[----:B---3--:R-:W-:Y:S01]  /*9160*/  ISETP.LT.AND P5, PT, R18, UR6, !P0 ;  /* 0x0000000612007c0c */ /* 0x008fe2000c7a1270 */
[----:B------:R-:W1:Y:S01]  /*9170*/  LDCU UR6, c[0x0][0x39c] ;  /* 0x00007380ff0677ac */ /* 0x000e620008000800 */
[----:B------:R-:W-:Y:S01]  /*9180*/  PRMT R18, R67, 0x7632, R18 ;  /* 0x0000763243127816 */ /* 0x000fe20000000012 */
[----:B------:R3:W-:Y:S01]  /*9190*/  @P6 STG.E.U16 desc[UR24][R2.64], R64 ;  /* 0x0000004002006986 */ /* 0x0007e2000c101518 */
[----:B------:R-:W-:Y:S01]  /*91a0*/  LEA R12, P6, R17, R0, 0x1 ;  /* 0x00000000110c7211 */ /* 0x000fe200078c08ff */
[----:B------:R-:W-:-:S03]  /*91b0*/  IMAD R15, R89, 0x2, R17 ;  /* 0x00000002590f7824 */ /* 0x000fc600078e0211 */
[----:B------:R-:W-:Y:S01]  /*91c0*/  LEA.HI.X.SX32 R13, R17, R88, 0x1, P6 ;  /* 0x00000058110d7211 */ /* 0x000fe200030f0eff */
[----:B------:R-:W-:Y:S01]  /*91d0*/  IMAD R17, R89, 0x2, R15 ;  /* 0x0000000259117824 */ /* 0x000fe200078e020f */
[----:B------:R-:W-:-:S03]  /*91e0*/  LEA R14, P6, R15, R0, 0x1 ;  /* 0x000000000f0e7211 */ /* 0x000fc600078c08ff */
[----:B------:R-:W-:Y:S01]  /*91f0*/  IMAD R19, R89, 0x2, R17 ;  /* 0x0000000259137824 */ /* 0x000fe200078e0211 */
[----:B------:R-:W-:Y:S02]  /*9200*/  LEA.HI.X.SX32 R15, R15, R88, 0x1, P6 ;  /* 0x000000580f0f7211 */ /* 0x000fe400030f0eff */
[----:B---3--:R-:W-:Y:S02]  /*9210*/  PRMT R3, R64, 0x7632, R3 ;  /* 0x0000763240037816 */ /* 0x008fe40000000003 */
[----:B------:R-:W-:-:S03]  /*9220*/  LEA R2, P6, R17, R0, 0x1 ;  /* 0x0000000011027211 */ /* 0x000fc600078c08ff */
[----:B------:R3:W-:Y:S01]  /*9230*/  @P2 STG.E.U16 desc[UR24][R12.64], R3 ;  /* 0x000000030c002986 */ /* 0x0007e2000c101518 */
[----:B0-----:R-:W-:Y:S01]  /*9240*/  ISETP.LT.AND P2, PT, R16, UR4, !P0 ;  /* 0x0000000410007c0c */ /* 0x001fe2000c741270 */
[----:B------:R-:W0:Y:S01]  /*9250*/  LDCU UR4, c[0x0][0x39c] ;  /* 0x00007380ff0477ac */ /* 0x000e220008000800 */
[----:B------:R-:W-:Y:S01]  /*9260*/  LOP3.LUT R16, R212, 0x3e, RZ, 0xfc, !PT ;  /* 0x0000003ed4107812 */ /* 0x000fe200078efcff */
[----:B------:R-:W-:Y:S03]  /*9270*/  @P1 STG.E.U16 desc[UR24][R14.64], R65 ;  /* 0x000000410e001986 */ /* 0x000fe6000c101518 */
[----:B--2---:R-:W-:Y:S01]  /*9280*/  ISETP.LT.AND P1, PT, R16, UR5, !P0 ;  /* 0x0000000510007c0c */ /* 0x004fe2000c721270 */
[----:B------:R-:W2:Y:S01]  /*9290*/  LDCU UR5, c[0x0][0x39c] ;  /* 0x00007380ff0577ac */ /* 0x000ea20008000800 */
[----:B------:R-:W-:Y:S02]  /*92a0*/  LOP3.LUT R16, R212, 0x42, RZ, 0xfc, !PT ;  /* 0x00000042d4107812 */ /* 0x000fe400078efcff */
[----:B---3--:R-:W-:-:S02]  /*92b0*/  LEA.HI.X.SX32 R3, R17, R88, 0x1, P6 ;  /* 0x0000005811037211 */ /* 0x008fc400030f0eff */
[----:B------:R-:W-:Y:S02]  /*92c0*/  PRMT R13, R65, 0x7632, R13 ;  /* 0x00007632410d7816 */ /* 0x000fe4000000000d */
[----:B------:R-:W-:Y:S02]  /*92d0*/  LEA R12, P6, R19, R0, 0x1 ;  /* 0x00000000130c7211 */ /* 0x000fe400078c08ff */
[----:B------:R-:W-:Y:S01]  /*92e0*/  LOP3.LUT R17, R212, 0x40, RZ, 0xfc, !PT ;  /* 0x00000040d4117812 */ /* 0x000fe200078efcff */
[----:B------:R3:W-:Y:S03]  /*92f0*/  @P3 STG.E.U16 desc[UR24][R2.64], R13 ;  /* 0x0000000d02003986 */ /* 0x0007e6000c101518 */
[----:B-1----:R-:W-:Y:S01]  /*9300*/  ISETP.LT.AND P3, PT, R17, UR6, !P0 ;  /* 0x0000000611007c0c */ /* 0x002fe2000c761270 */
[----:B------:R-:W1:Y:S01]  /*9310*/  LDCU UR6, c[0x0][0x39c] ;  /* 0x00007380ff0677ac */ /* 0x000e620008000800 */
[----:B---3--:R-:W-:Y:S01]  /*9320*/  LEA.HI.X.SX32 R13, R19, R88, 0x1, P6 ;  /* 0x00000058130d7211 */ /* 0x008fe200030f0eff */
[----:B------:R-:W-:Y:S01]  /*9330*/  IMAD R19, R89, 0x2, R19 ;  /* 0x0000000259137824 */ /* 0x000fe200078e0213 */
[----:B0-----:R-:W-:Y:S01]  /*9340*/  ISETP.LT.AND P6, PT, R16, UR4, !P0 ;  /* 0x0000000410007c0c */ /* 0x001fe2000c7c1270 */
[----:B------:R-:W0:Y:S01]  /*9350*/  LDCU UR4, c[0x0][0x39c] ;  /* 0x00007380ff0477ac */ /* 0x000e220008000800 */
[----:B------:R-:W-:Y:S01]  /*9360*/  LOP3.LUT R16, R212, 0x44, RZ, 0xfc, !PT ;  /* 0x00000044d4107812 */ /* 0x000fe200078efcff */
[----:B------:R3:W-:Y:S01]  /*9370*/  @P5 STG.E.U16 desc[UR24][R12.64], R66 ;  /* 0x000000420c005986 */ /* 0x0007e2000c101518 */
[----:B------:R-:W-:Y:S01]  /*9380*/  LEA R14, P5, R19, R0, 0x1 ;  /* 0x00000000130e7211 */ /* 0x000fe200078a08ff */
[----:B------:R-:W-:-:S03]  /*9390*/  IMAD R17, R89, 0x2, R19 ;  /* 0x0000000259117824 */ /* 0x000fc600078e0213 */
[----:B------:R-:W-:Y:S01]  /*93a0*/  LEA.HI.X.SX32 R15, R19, R88, 0x1, P5 ;  /* 0x00000058130f7211 */ /* 0x000fe200028f0eff */
[----:B------:R-:W-:Y:S01]  /*93b0*/  IMAD R19, R89, 0x2, R17 ;  /* 0x0000000259137824 */ /* 0x000fe200078e0211 */
[----:B------:R-:W-:-:S04]  /*93c0*/  LEA R2, P5, R17, R0, 0x1 ;  /* 0x0000000011027211 */ /* 0x000fc800078a08ff */
[----:B------:R-:W-:Y:S02]  /*93d0*/  LEA.HI.X.SX32 R3, R17, R88, 0x1, P5 ;  /* 0x0000005811037211 */ /* 0x000fe400028f0eff */
[----:B---3--:R-:W-:Y:S02]  /*93e0*/  PRMT R13, R66, 0x7632, R13 ;  /* 0x00007632420d7816 */ /* 0x008fe4000000000d */
[----:B------:R-:W-:-:S03]  /*93f0*/  LEA R12, P5, R19, R0, 0x1 ;  /* 0x00000000130c7211 */ /* 0x000fc600078a08ff */
[----:B------:R3:W-:Y:S01]  /*9400*/  @P4 STG.E.U16 desc[UR24][R14.64], R13 ;  /* 0x0000000d0e004986 */ /* 0x0007e2000c101518 */
[----:B--2---:R-:W-:Y:S01]  /*9410*/  ISETP.LT.AND P4, PT, R16, UR5, !P0 ;  /* 0x0000000510007c0c */ /* 0x004fe2000c781270 */
[----:B------:R-:W2:Y:S01]  /*9420*/  LDCU UR5, c[0x0][0x39c] ;  /* 0x00007380ff0577ac */ /* 0x000ea20008000800 */
[----:B------:R-:W-:Y:S01]  /*9430*/  LOP3.LUT R16, R212, 0x46, RZ, 0xfc, !PT ;  /* 0x00000046d4107812 */ /* 0x000fe200078efcff */
[----:B------:R4:W-:Y:S03]  /*9440*/  @P2 STG.E.U16 desc[UR24][R2.64], R67 ;  /* 0x0000004302002986 */ /* 0x0009e6000c101518 */
[----:B0-----:R-:W-:Y:S01]  /*9450*/  ISETP.LT.AND P2, PT, R16, UR4, !P0 ;  /* 0x0000000410007c0c */ /* 0x001fe2000c741270 */
[----:B------:R-:W0:Y:S01]  /*9460*/  LDCU UR4, c[0x0][0x39c] ;  /* 0x00007380ff0477ac */ /* 0x000e220008000800 */
[C---:B------:R-:W-:Y:S02]  /*9470*/  LOP3.LUT R16, R212.reuse, 0x4a, RZ, 0xfc, !PT ;  /* 0x0000004ad4107812 */ /* 0x040fe400078efcff */
[----:B---3--:R-:W-:Y:S01]  /*9480*/  LEA.HI.X.SX32 R13, R19, R88, 0x1, P5 ;  /* 0x00000058130d7211 */ /* 0x008fe200028f0eff */
[----:B------:R-:W-:Y:S01]  /*9490*/  IMAD R19, R89, 0x2, R19 ;  /* 0x0000000259137824 */ /* 0x000fe200078e0213 */
[----:B------:R-:W-:-:S03]  /*94a0*/  LOP3.LUT R15, R212, 0x48, RZ, 0xfc, !PT ;  /* 0x00000048d40f7812 */ /* 0x000fc600078efcff */
[----:B------:R-:W-:Y:S01]  /*94b0*/  IMAD R17, R89, 0x2, R19 ;  /* 0x0000000259117824 */ /* 0x000fe200078e0213 */
[----:B------:R-:W-:Y:S01]  /*94c0*/  LEA R14, P5, R19, R0, 0x1 ;  /* 0x00000000130e7211 */ /* 0x000fe200078a08ff */
[----:B------:R3:W-:Y:S01]  /*94d0*/  @P1 STG.E.U16 desc[UR24][R12.64], R18 ;  /* 0x000000120c001986 */ /* 0x0007e2000c101518 */
[----:B-1----:R-:W-:Y:S01]  /*94e0*/  ISETP.LT.AND P1, PT, R15, UR6, !P0 ;  /* 0x000000060f007c0c */ /* 0x002fe2000c721270 */
[----:B------:R-:W1:Y:S01]  /*94f0*/  LDCU UR6, c[0x0][0x39c] ;  /* 0x00007380ff0677ac */ /* 0x000e620008000800 */
[----:B------:R-:W-:Y:S01]  /*9500*/  LEA.HI.X.SX32 R15, R19, R88, 0x1, P5 ;  /* 0x00000058130f7211 */ /* 0x000fe200028f0eff */
[----:B------:R-:W-:Y:S01]  /*9510*/  IMAD R19, R89, 0x2, R17 ;  /* 0x0000000259137824 */ /* 0x000fe200078e0211 */
[----:B----4-:R-:W-:-:S03]  /*9520*/  LEA R2, P5, R17, R0, 0x1 ;  /* 0x0000000011027211 */ /* 0x010fc600078a08ff */
[----:B-----5:R-:W-:Y:S01]  /*9530*/  @P3 STG.E.U16 desc[UR24][R14.64], R108 ;  /* 0x0000006c0e003986 */ /* 0x020fe2000c101518 */
[----:B------:R-:W-:Y:S02]  /*9540*/  LEA.HI.X.SX32 R3, R17, R88, 0x1, P5 ;  /* 0x0000005811037211 */ /* 0x000fe400028f0eff */
[----:B0-----:R-:W-:Y:S01]  /*9550*/  ISETP.LT.AND P3, PT, R16, UR4, !P0 ;  /* 0x0000000410007c0c */ /* 0x001fe2000c761270 */
[----:B------:R-:W0:Y:S01]  /*9560*/  LDCU UR4, c[0x0][0x39c] ;  /* 0x00007380ff0477ac */ /* 0x000e220008000800 */
[----:B---3--:R-:W-:Y:S02]  /*9570*/  PRMT R13, R108, 0x7632, R13 ;  /* 0x000076326c0d7816 */ /* 0x008fe4000000000d */
[----:B------:R-:W-:Y:S02]  /*9580*/  LEA R12, P5, R19, R0, 0x1 ;  /* 0x00000000130c7211 */ /* 0x000fe400078a08ff */
[C---:B------:R-:W-:Y:S01]  /*9590*/  LOP3.LUT R17, R212.reuse, 0x4c, RZ, 0xfc, !PT ;  /* 0x0000004cd4117812 */ /* 0x040fe200078efcff */
[----:B------:R3:W-:Y:S01]  /*95a0*/  @P6 STG.E.U16 desc[UR24][R2.64], R13 ;  /* 0x0000000d02006986 */ /* 0x0007e2000c101518 */
[----:B------:R-:W-:-:S02]  /*95b0*/  LOP3.LUT R16, R212, 0x4e, RZ, 0xfc, !PT ;  /* 0x0000004ed4107812 */ /* 0x000fc400078efcff */
[----:B------:R-:W-:Y:S02]  /*95c0*/  LOP3.LUT R18, R212, 0x58, RZ, 0xfc, !PT ;  /* 0x00000058d4127812 */ /* 0x000fe400078efcff */
[----:B-1----:R-:W-:Y:S01]  /*95d0*/  ISETP.LT.AND P6, PT, R16, UR6, !P0 ;  /* 0x0000000610007c0c */ /* 0x002fe2000c7c1270 */
[----:B------:R-:W1:Y:S01]  /*95e0*/  LDCU UR6, c[0x0][0x39c] ;  /* 0x00007380ff0677ac */ /* 0x000e620008000800 */
[----:B------:R-:W-:Y:S02]  /*95f0*/  LOP3.LUT R16, R212, 0x50, RZ, 0xfc, !PT ;  /* 0x00000050d4107812 */ /* 0x000fe400078efcff */
[----:B---3--:R-:W-:Y:S01]  /*9600*/  LEA.HI.X.SX32 R13, R19, R88, 0x1, P5 ;  /* 0x00000058130d7211 */ /* 0x008fe200028f0eff */
[----:B------:R-:W-:Y:S01]  /*9610*/  IMAD R19, R89, 0x2, R19 ;  /* 0x0000000259137824 */ /* 0x000fe200078e0213 */
[----:B--2---:R-:W-:Y:S01]  /*9620*/  ISETP.LT.AND P5, PT, R17, UR5, !P0 ;  /* 0x0000000511007c0c */ /* 0x004fe2000c7a1270 */
[----:B------:R-:W2:Y:S02]  /*9630*/  LDCU UR5, c[0x0][0x39c] ;  /* 0x00007380ff0577ac */ /* 0x000ea40008000800 */
        /* <DEDUP_REMOVED lines=10> */
[----:B0-----:R-:W-:Y:S01]  /*96e0*/  ISETP.LT.AND P2, PT, R16, UR4, !P0 ;  /* 0x0000000410007c0c */ /* 0x001fe2000c741270 */
[----:B------:R-:W0:Y:S01]  /*96f0*/  LDCU UR4, c[0x0][0x39c] ;  /* 0x00007380ff0477ac */ /* 0x000e220008000800 */
[----:B------:R-:W-:Y:S01]  /*9700*/  LOP3.LUT R16, R212, 0x52, RZ, 0xfc, !PT ;  /* 0x00000052d4107812 */ /* 0x000fe200078efcff */
[----:B------:R4:W-:Y:S03]  /*9710*/  @P1 STG.E.U16 desc[UR24][R2.64], R110 ;  /* 0x0000006e02001986 */ /* 0x0009e6000c101518 */
[----:B--2---:R-:W-:Y:S01]  /*9720*/  ISETP.LT.AND P1, PT, R16, UR5, !P0 ;  /* 0x0000000510007c0c */ /* 0x004fe2000c721270 */
[----:B------:R-:W2:Y:S01]  /*9730*/  LDCU UR5, c[0x0][0x39c] ;  /* 0x00007380ff0577ac */ /* 0x000ea20008000800 */
[C---:B------:R-:W-:Y:S02]  /*9740*/  LOP3.LUT R16, R212.reuse, 0x56, RZ, 0xfc, !PT ;  /* 0x00000056d4107812 */ /* 0x040fe400078efcff */
[----:B---3--:R-:W-:Y:S01]  /*9750*/  LEA.HI.X.SX32 R13, R17, R88, 0x1, P4 ;  /* 0x00000058110d7211 */ /* 0x008fe200020f0eff */
[----:B------:R-:W-:Y:S01]  /*9760*/  IMAD R17, R89, 0x2, R17 ;  /* 0x0000000259117824 */ /* 0x000fe200078e0211 */
[----:B------:R-:W-:-:S02]  /*9770*/  LOP3.LUT R15, R212, 0x54, RZ, 0xfc, !PT ;  /* 0x00000054d40f7812 */ /* 0x000fc400078efcff */
[----:B----4-:R-:W-:Y:S01]  /*9780*/  PRMT R3, R110, 0x7632, R3 ;  /* 0x000076326e037816 */ /* 0x010fe20000000003 */
[----:B------:R-:W-:Y:S01]  /*9790*/  IMAD R19, R89, 0x2, R17 ;  /* 0x0000000259137824 */ /* 0x000fe200078e0211 */
[----:B------:R-:W-:-:S03]  /*97a0*/  LEA R14, P4, R17, R0, 0x1 ;  /* 0x00000000110e7211 */ /* 0x000fc600078808ff */
[----:B------:R3:W-:Y:S01]  /*97b0*/  @P3 STG.E.U16 desc[UR24][R12.64], R3 ;  /* 0x000000030c003986 */ /* 0x0007e2000c101518 */
[----:B-1----:R-:W-:Y:S01]  /*97c0*/  ISETP.LT.AND P3, PT, R15, UR6, !P0 ;  /* 0x000000060f007c0c */ /* 0x002fe2000c761270 */
[----:B------:R-:W1:Y:S01]  /*97d0*/  LDCU UR6, c[0x0][0x39c] ;  /* 0x00007380ff0677ac */ /* 0x000e620008000800 */
[----:B------:R-:W-:Y:S01]  /*97e0*/  LEA.HI.X.SX32 R15, R17, R88, 0x1, P4 ;  /* 0x00000058110f7211 */ /* 0x000fe200020f0eff */
[----:B------:R-:W-:Y:S01]  /*97f0*/  IMAD R17, R89, 0x2, R19 ;  /* 0x0000000259117824 */ /* 0x000fe200078e0213 */
[----:B------:R-:W-:-:S03]  /*9800*/  LEA R2, P4, R19, R0, 0x1 ;  /* 0x0000000013027211 */ /* 0x000fc600078808ff */
[----:B------:R-:W-:Y:S01]  /*9810*/  @P5 STG.E.U16 desc[UR24][R14.64], R111 ;  /* 0x0000006f0e005986 */ /* 0x000fe2000c101518 */
[----:B---3--:R-:W-:Y:S02]  /*9820*/  PRMT R13, R111, 0x7632, R13 ;  /* 0x000076326f0d7816 */ /* 0x008fe4000000000d */
[----:B------:R-:W-:Y:S02]  /*9830*/  LEA.HI.X.SX32 R3, R19, R88, 0x1, P4 ;  /* 0x0000005813037211 */ /* 0x000fe400020f0eff */
[----:B------:R-:W-:Y:S02]  /*9840*/  LEA R12, P5, R17, R0, 0x1 ;  /* 0x00000000110c7211 */ /* 0x000fe400078a08ff */
[----:B0-----:R-:W-:Y:S01]  /*9850*/  ISETP.LT.AND P4, PT, R16, UR4, !P0 ;  /* 0x0000000410007c0c */ /* 0x001fe2000c781270 */
[----:B------:R0:W-:Y:S01]  /*9860*/  @P6 STG.E.U16 desc[UR24][R2.64], R13 ;  /* 0x0000000d02006986 */ /* 0x0001e2000c101518 */
[----:B------:R-:W3:Y:S01]  /*9870*/  LDCU UR4, c[0x0][0x39c] ;  /* 0x00007380ff0477ac */ /* 0x000ee20008000800 */
[----:B------:R-:W-:-:S02]  /*9880*/  LOP3.LUT R16, R212, 0x5a, RZ, 0xfc, !PT ;  /* 0x0000005ad4107812 */ /* 0x000fc400078efcff */
[----:B--2---:R-:W-:Y:S01]  /*9890*/  ISETP.LT.AND P6, PT, R18, UR5, !P0 ;  /* 0x0000000512007c0c */ /* 0x004fe2000c7c1270 */
[----:B------:R-:W2:Y:S01]  /*98a0*/  LDCU UR5, c[0x0][0x39c] ;  /* 0x00007380ff0577ac */ /* 0x000ea20008000800 */
[----:B------:R-:W-:Y:S02]  /*98b0*/  PRMT R18, R155, 0x7632, R18 ;  /* 0x000076329b127816 */ /* 0x000fe40000000012 */
[----:B0-----:R-:W-:Y:S01]  /*98c0*/  LEA.HI.X.SX32 R13, R17, R88, 0x1, P5 ;  /* 0x00000058110d7211 */ /* 0x001fe200028f0eff */
[----:B------:R-:W-:Y:S01]  /*98d0*/  IMAD R17, R89, 0x2, R17 ;  /* 0x0000000259117824 */ /* 0x000fe200078e0211 */
[----:B-1----:R-:W-:Y:S01]  /*98e0*/  ISETP.LT.AND P5, PT, R16, UR6, !P0 ;  /* 0x0000000610007c0c */ /* 0x002fe2000c7a1270 */
        /* <DEDUP_REMOVED lines=9> */
[----:B-1----:R-:W-:Y:S02]  /*9980*/  PRMT R13, R152, 0x7632, R13 ;  /* 0x00007632980d7816 */ /* 0x002fe4000000000d */
[----:B------:R-:W-:-:S03]  /*9990*/  LEA R12, P2, R17, R0, 0x1 ;  /* 0x00000000110c7211 */ /* 0x000fc600078408ff */
[----:B------:R1:W-:Y:S01]  /*99a0*/  @P1 STG.E.U16 desc[UR24][R14.64], R13 ;  /* 0x0000000d0e001986 */ /* 0x0003e2000c101518 */
[----:B---3--:R-:W-:Y:S01]  /*99b0*/  ISETP.LT.AND P1, PT, R16, UR4, !P0 ;  /* 0x0000000410007c0c */ /* 0x008fe2000c721270 */
[----:B------:R-:W3:Y:S01]  /*99c0*/  LDCU UR4, c[0x0][0x39c] ;  /* 0x00007380ff0477ac */ /* 0x000ee20008000800 */
[C---:B------:R-:W-:Y:S01]  /*99d0*/  LOP3.LUT R16, R212.reuse, 0x5e, RZ, 0xfc, !PT ;  /* 0x0000005ed4107812 */ /* 0x040fe200078efcff */
[----:B------:R4:W-:Y:S01]  /*99e0*/  @P3 STG.E.U16 desc[UR24][R2.64], R153 ;  /* 0x0000009902003986 */ /* 0x0009e2000c101518 */
[----:B-1----:R-:W-:Y:S01]  /*99f0*/  LEA.HI.X.SX32 R13, R17, R88, 0x1, P2 ;  /* 0x00000058110d7211 */ /* 0x002fe200010f0eff */
[----:B------:R-:W-:Y:S01]  /*9a00*/  IMAD R17, R89, 0x2, R17 ;  /* 0x0000000259117824 */ /* 0x000fe200078e0211 */
[----:B------:R-:W-:Y:S02]  /*9a10*/  LOP3.LUT R15, R212, 0x60, RZ, 0xfc, !PT ;  /* 0x00000060d40f7812 */ /* 0x000fe400078efcff */
[----:B----4-:R-:W-:Y:S01]  /*9a20*/  PRMT R3, R153, 0x7632, R3 ;  /* 0x0000763299037816 */ /* 0x010fe20000000003 */
[----:B------:R-:W-:Y:S01]  /*9a30*/  IMAD R19, R89, 0x2, R17 ;  /* 0x0000000259137824 */ /* 0x000fe200078e0211 */
[----:B--2---:R-:W-:Y:S01]  /*9a40*/  ISETP.LT.AND P2, PT, R16, UR5, !P0 ;  /* 0x0000000510007c0c */ /* 0x004fe2000c741270 */
[----:B------:R-:W1:Y:S01]  /*9a50*/  LDCU UR5, c[0x0][0x39c] ;  /* 0x00007380ff0577ac */ /* 0x000e620008000800 */
[----:B0-----:R-:W-:Y:S01]  /*9a60*/  ISETP.LT.AND P3, PT, R15, UR6, !P0 ;  /* 0x000000060f007c0c */ /* 0x001fe2000c761270 */
[----:B------:R0:W-:Y:S01]  /*9a70*/  @P4 STG.E.U16 desc[UR24][R12.64], R3 ;  /* 0x000000030c004986 */ /* 0x0001e2000c101518 */
[----:B------:R-:W-:Y:S01]  /*9a80*/  LEA R14, P4, R17, R0, 0x1 ;  /* 0x00000000110e7211 */ /* 0x000fe200078808ff */
[----:B------:R-:W2:Y:S01]  /*9a90*/  LDCU UR6, c[0x0][0x39c] ;  /* 0x00007380ff0677ac */ /* 0x000ea20008000800 */
[----:B------:R-:W-:-:S02]  /*9aa0*/  LOP3.LUT R16, R212, 0x62, RZ, 0xfc, !PT ;  /* 0x00000062d4107812 */ /* 0x000fc400078efcff */
[----:B------:R-:W-:Y:S02]  /*9ab0*/  LEA.HI.X.SX32 R15, R17, R88, 0x1, P4 ;  /* 0x00000058110f7211 */ /* 0x000fe400020f0eff */
[----:B------:R-:W-:-:S03]  /*9ac0*/  LEA R2, P4, R19, R0, 0x1 ;  /* 0x0000000013027211 */ /* 0x000fc600078808ff */
[----:B------:R4:W-:Y:S01]  /*9ad0*/  @P6 STG.E.U16 desc[UR24][R14.64], R154 ;  /* 0x0000009a0e006986 */ /* 0x0009e2000c101518 */
[----:B0-----:R-:W-:Y:S02]  /*9ae0*/  PRMT R13, R154, 0x7632, R13 ;  /* 0x000076329a0d7816 */ /* 0x001fe4000000000d */
[----:B------:R-:W-:Y:S01]  /*9af0*/  LEA.HI.X.SX32 R3, R19, R88, 0x1, P4 ;  /* 0x0000005813037211 */ /* 0x000fe200020f0eff */
[----:B------:R-:W-:Y:S01]  /*9b00*/  IMAD R19, R89, 0x2, R19 ;  /* 0x0000000259137824 */ /* 0x000fe200078e0213 */
[----:B---3--:R-:W-:Y:S01]  /*9b10*/  ISETP.LT.AND P4, PT, R16, UR4, !P0 ;  /* 0x0000000410007c0c */ /* 0x008fe2000c781270 */
[----:B------:R-:W0:Y:S01]  /*9b20*/  LDCU UR4, c[0x0][0x39c] ;  /* 0x00007380ff0477ac */ /* 0x000e220008000800 */
[C---:B------:R-:W-:Y:S01]  /*9b30*/  LOP3.LUT R16, R212.reuse, 0x64, RZ, 0xfc, !PT ;  /* 0x00000064d4107812 */ /* 0x040fe200078efcff */
[----:B------:R3:W-:Y:S01]  /*9b40*/  @P5 STG.E.U16 desc[UR24][R2.64], R13 ;  /* 0x0000000d02005986 */ /* 0x0007e2000c101518 */
[----:B------:R-:W-:Y:S01]  /*9b50*/  LEA R12, P5, R19, R0, 0x1 ;  /* 0x00000000130c7211 */ /* 0x000fe200078a08ff */
[----:B------:R-:W-:Y:S01]  /*9b60*/  IMAD R29, R89, 0x2, R19 ;  /* 0x00000002591d7824 */ /* 0x000fe200078e0213 */
[----:B----4-:R-:W-:-:S02]  /*9b70*/  LOP3.LUT R14, R212, 0x66, RZ, 0xfc, !PT ;  /* 0x00000066d40e7812 */ /* 0x010fc400078efcff */
[----:B---3--:R-:W-:Y:S02]  /*9b80*/  LEA.HI.X.SX32 R13, R19, R88, 0x1, P5 ;  /* 0x00000058130d7211 */ /* 0x008fe400028f0eff */
[----:B-1----:R-:W-:Y:S01]  /*9b90*/  ISETP.LT.AND P5, PT, R16, UR5, !P0 ;  /* 0x0000000510007c0c */ /* 0x002fe2000c7a1270 */
[----:B------:R-:W1:Y:S01]  /*9ba0*/  LDCU UR5, c[0x0][0x39c] ;  /* 0x00007380ff0577ac */ /* 0x000e620008000800 */
[C---:B------:R-:W-:Y:S01]  /*9bb0*/  LEA R16, P6, R29.reuse, R0, 0x1 ;  /* 0x000000001d107211 */ /* 0x040fe200078c08ff */
[----:B------:R3:W-:Y:S01]  /*9bc0*/  @P1 STG.E.U16 desc[UR24][R12.64], R155 ;  /* 0x0000009b0c001986 */ /* 0x0007e2000c101518 */
[----:B------:R-:W-:Y:S02]  /*9bd0*/  LOP3.LUT R3, R212, 0x68, RZ, 0xfc, !PT ;  /* 0x00000068d4037812 */ /* 0x000fe400078efcff */
[----:B------:R-:W-:Y:S01]  /*9be0*/  LEA.HI.X.SX32 R17, R29, R88, 0x1, P6 ;  /* 0x000000581d117211 */ /* 0x000fe200030f0eff */
[----:B------:R-:W-:Y:S01]  /*9bf0*/  IMAD R29, R89, 0x2, R29 ;  /* 0x00000002591d7824 */ /* 0x000fe200078e021d */
[----:B--2---:R-:W-:Y:S01]  /*9c00*/  ISETP.LT.AND P1, PT, R14, UR6, !P0 ;  /* 0x000000060e007c0c */ /* 0x004fe2000c721270 */
[----:B------:R-:W2:Y:S01]  /*9c10*/  LDCU UR6, c[0x0][0x39c] ;  /* 0x00007380ff0677ac */ /* 0x000ea20008000800 */
[----:B------:R-:W-:Y:S01]  /*9c20*/  LOP3.LUT R14, R212, 0x6a, RZ, 0xfc, !PT ;  /* 0x0000006ad40e7812 */ /* 0x000fe200078efcff */
[----:B------:R4:W-:Y:S01]  /*9c30*/  @P2 STG.E.U16 desc[UR24][R16.64], R18 ;  /* 0x0000001210002986 */ /* 0x0009e2000c101518 */
[----:B------:R-:W-:Y:S01]  /*9c40*/  LEA R2, P6, R29, R0, 0x1 ;  /* 0x000000001d027211 */ /* 0x000fe200078c08ff */
[----:B------:R-:W-:Y:S01]  /*9c50*/  IMAD R15, R89, 0x2, R29 ;  /* 0x00000002590f7824 */ /* 0x000fe200078e021d */
[----:B0-----:R-:W-:Y:S01]  /*9c60*/  ISETP.LT.AND P2, PT, R3, UR4, !P0 ;  /* 0x0000000403007c0c */ /* 0x001fe2000c741270 */
[----:B------:R-:W0:Y:S01]  /*9c70*/  LDCU UR4, c[0x0][0x39c] ;  /* 0x00007380ff0477ac */ /* 0x000e220008000800 */
[----:B------:R-:W-:-:S02]  /*9c80*/  LEA.HI.X.SX32 R3, R29, R88, 0x1, P6 ;  /* 0x000000581d037211 */ /* 0x000fc400030f0eff */
[C---:B---3--:R-:W-:Y:S02]  /*9c90*/  LEA R12, P6, R15.reuse, R0, 0x1 ;  /* 0x000000000f0c7211 */ /* 0x048fe400078c08ff */
[----:B------:R-:W-:Y:S01]  /*9ca0*/  PRMT R19, R116, 0x7632, R19 ;  /* 0x0000763274137816 */ /* 0x000fe20000000013 */
[----:B------:R3:W-:Y:S01]  /*9cb0*/  @P3 STG.E.U16 desc[UR24][R2.64], R116 ;  /* 0x0000007402003986 */ /* 0x0007e2000c101518 */
[----:B------:R-:W-:Y:S01]  /*9cc0*/  LEA.HI.X.SX32 R13, R15, R88, 0x1, P6 ;  /* 0x000000580f0d7211 */ /* 0x000fe200030f0eff */
[----:B----4-:R-:W-:Y:S01]  /*9cd0*/  IMAD R17, R89, 0x2, R15 ;  /* 0x0000000259117824 */ /* 0x010fe200078e020f */
[----:B-1----:R-:W-:Y:S01]  /*9ce0*/  ISETP.LT.AND P3, PT, R14, UR5, !P0 ;  /* 0x000000050e007c0c */ /* 0x002fe2000c761270 */
[----:B------:R-:W1:Y:S01]  /*9cf0*/  LDCU UR5, c[0x0][0x39c] ;  /* 0x00007380ff0577ac */ /* 0x000e620008000800 */
[----:B------:R-:W-:Y:S01]  /*9d00*/  LOP3.LUT R16, R212, 0x6e, RZ, 0xfc, !PT ;  /* 0x0000006ed4107812 */ /* 0x000fe200078efcff */
[----:B------:R4:W-:Y:S01]  /*9d10*/  @P4 STG.E.U16 desc[UR24][R12.64], R19 ;  /* 0x000000130c004986 */ /* 0x0009e2000c101518 */
[----:B------:R-:W-:-:S02]  /*9d20*/  LEA R14, P6, R17, R0, 0x1 ;  /* 0x00000000110e7211 */ /* 0x000fc400078c08ff */
[----:B------:R-:W-:Y:S02]  /*9d30*/  LOP3.LUT R18, R212, 0x6c, RZ, 0xfc, !PT ;  /* 0x0000006cd4127812 */ /* 0x000fe400078efcff */
[----:B------:R-:W-:Y:S01]  /*9d40*/  LEA.HI.X.SX32 R15, R17, R88, 0x1, P6 ;  /* 0x00000058110f7211 */ /* 0x000fe200030f0eff */
[----:B------:R-:W-:Y:S01]  /*9d50*/  IMAD R17, R89, 0x2, R17 ;  /* 0x0000000259117824 */ /* 0x000fe200078e0211 */
[----:B0-----:R-:W-:Y:S01]  /*9d60*/  ISETP.LT.AND P4, PT, R16, UR4, !P0 ;  /* 0x0000000410007c0c */ /* 0x001fe2000c781270 */
[----:B------:R-:W0:Y:S01]  /*9d70*/  LDCU UR4, c[0x0][0x39c] ;  /* 0x00007380ff0477ac */ /* 0x000e220008000800 */
[----:B--2---:R-:W-:Y:S01]  /*9d80*/  ISETP.LT.AND P6, PT, R18, UR6, !P0 ;  /* 0x0000000612007c0c */ /* 0x004fe2000c7c1270 */
[----:B------:R2:W-:Y:S01]  /*9d90*/  @P5 STG.E.U16 desc[UR24][R14.64], R117 ;  /* 0x000000750e005986 */ /* 0x0005e2000c101518 */
[----:B---3--:R-:W-:Y:S01]  /*9da0*/  LEA R2, P5, R17, R0, 0x1 ;  /* 0x0000000011027211 */ /* 0x008fe200078a08ff */
[----:B----4-:R-:W-:Y:S01]  /*9db0*/  IMAD R13, R89, 0x2, R17 ;  /* 0x00000002590d7824 */ /* 0x010fe200078e0211 */
[----:B------:R-:W3:Y:S01]  /*9dc0*/  LDCU UR6, c[0x0][0x39c] ;  /* 0x00007380ff0677ac */ /* 0x000ee20008000800 */
[----:B------:R-:W-:-:S02]  /*9dd0*/  LOP3.LUT R16, R212, 0x70, RZ, 0xfc, !PT ;  /* 0x00000070d4107812 */ /* 0x000fc400078efcff */
[----:B------:R-:W-:Y:S01]  /*9de0*/  LEA.HI.X.SX32 R3, R17, R88, 0x1, P5 ;  /* 0x0000005811037211 */ /* 0x000fe200028f0eff */
[----:B------:R-:W-:Y:S01]  /*9df0*/  IMAD R17, R89, 0x2, R13 ;  /* 0x0000000259117824 */ /* 0x000fe200078e020d */
[----:B------:R-:W-:Y:S02]  /*9e00*/  LEA R12, P5, R13, R0, 0x1 ;  /* 0x000000000d0c7211 */ /* 0x000fe400078a08ff */
[----:B------:R-:W-:Y:S02]  /*9e10*/  LOP3.LUT R18, R212, 0x78, RZ, 0xfc, !PT ;  /* 0x00000078d4127812 */ /* 0x000fe400078efcff */
[----:B--2---:R-:W-:Y:S02]  /*9e20*/  PRMT R15, R117, 0x7632, R15 ;  /* 0x00007632750f7816 */ /* 0x004fe4000000000f */
[----:B------:R-:W-:Y:S02]  /*9e30*/  LEA.HI.X.SX32 R13, R13, R88, 0x1, P5 ;  /* 0x000000580d0d7211 */ /* 0x000fe400028f0eff */
[----:B------:R-:W-:Y:S01]  /*9e40*/  LEA R14, P5, R17, R0, 0x1 ;  /* 0x00000000110e7211 */ /* 0x000fe200078a08ff */
[----:B------:R2:W-:Y:S01]  /*9e50*/  @P1 STG.E.U16 desc[UR24][R2.64], R15 ;  /* 0x0000000f02001986 */ /* 0x0005e2000c101518 */
[----:B-1----:R-:W-:Y:S01]  /*9e60*/  ISETP.LT.AND P1, PT, R16, UR5, !P0 ;  /* 0x0000000510007c0c */ /* 0x002fe2000c721270 */
[----:B------:R-:W1:Y:S01]  /*9e70*/  LDCU UR5, c[0x0][0x39c] ;  /* 0x00007380ff0577ac */ /* 0x000e620008000800 */
[----:B------:R-:W-:Y:S01]  /*9e80*/  LOP3.LUT R16, R212, 0x72, RZ, 0xfc, !PT ;  /* 0x00000072d4107812 */ /* 0x000fe200078efcff */
[----:B------:R4:W-:Y:S03]  /*9e90*/  @P2 STG.E.U16 desc[UR24][R12.64], R118 ;  /* 0x000000760c002986 */ /* 0x0009e6000c101518 */
[----:B0-----:R-:W-:Y:S01]  /*9ea0*/  ISETP.LT.AND P2, PT, R16, UR4, !P0 ;  /* 0x0000000410007c0c */ /* 0x001fe2000c741270 */
[----:B------:R-:W0:Y:S01]  /*9eb0*/  LDCU UR4, c[0x0][0x39c] ;  /* 0x00007380ff0477ac */ /* 0x000e220008000800 */
[----:B------:R-:W-:-:S02]  /*9ec0*/  LOP3.LUT R16, R212, 0x76, RZ, 0xfc, !PT ;  /* 0x00000076d4107812 */ /* 0x000fc400078efcff */
[----:B--2---:R-:W-:Y:S01]  /*9ed0*/  LEA.HI.X.SX32 R15, R17, R88, 0x1, P5 ;  /* 0x00000058110f7211 */ /* 0x004fe200028f0eff */
[C---:B------:R-:W-:Y:S01]  /*9ee0*/  IMAD R17, R89.reuse, 0x2, R17 ;  /* 0x0000000259117824 */ /* 0x040fe200078e0211 */
[----:B------:R-:W-:Y:S02]  /*9ef0*/  LOP3.LUT R3, R212, 0x74, RZ, 0xfc, !PT ;  /* 0x00000074d4037812 */ /* 0x000fe400078efcff */
[----:B----4-:R-:W-:Y:S01]  /*9f00*/  PRMT R13, R118, 0x7632, R13 ;  /* 0x00007632760d7816 */ /* 0x010fe2000000000d */
[----:B------:R-:W-:Y:S01]  /*9f10*/  IMAD R19, R89, 0x2, R17 ;  /* 0x0000000259137824 */ /* 0x000fe200078e0211 */
[----:B------:R-:W-:-:S03]  /*9f20*/  LEA R2, P5, R17, R0, 0x1 ;  /* 0x0000000011027211 */ /* 0x000fc600078a08ff */
[----:B------:R2:W-:Y:S01]  /*9f30*/  @P3 STG.E.U16 desc[UR24][R14.64], R13 ;  /* 0x0000000d0e003986 */ /* 0x0005e2000c101518 */
[----:B---3--:R-:W-:Y:S01]  /*9f40*/  ISETP.LT.AND P3, PT, R3, UR6, !P0 ;  /* 0x0000000603007c0c */ /* 0x008fe2000c761270 */
[----:B------:R-:W3:Y:S01]  /*9f50*/  LDCU UR6, c[0x0][0x39c] ;  /* 0x00007380ff0677ac */ /* 0x000ee20008000800 */
[----:B------:R-:W-:Y:S01]  /*9f60*/  LEA.HI.X.SX32 R3, R17, R88, 0x1, P5 ;  /* 0x0000005811037211 */ /* 0x000fe200028f0eff */
[----:B------:R-:W-:Y:S01]  /*9f70*/  IMAD R17, R89, 0x2, R19 ;  /* 0x0000000259117824 */ /* 0x000fe200078e0213 */
[----:B------:R-:W-:-:S03]  /*9f80*/  LEA R12, P5, R19, R0, 0x1 ;  /* 0x00000000130c7211 */ /* 0x000fc600078a08ff */
[----:B------:R-:W-:Y:S01]  /*9f90*/  @P6 STG.E.U16 desc[UR24][R2.64], R119 ;  /* 0x0000007702006986 */ /* 0x000fe2000c101518 */
[----:B--2---:R-:W-:Y:S02]  /*9fa0*/  PRMT R15, R119, 0x7632, R15 ;  /* 0x00007632770f7816 */ /* 0x004fe4000000000f */
[----:B------:R-:W-:Y:S02]  /*9fb0*/  LEA.HI.X.SX32 R13, R19, R88, 0x1, P5 ;  /* 0x00000058130d7211 */ /* 0x000fe400028f0eff */
[----:B------:R-:W-:Y:S02]  /*9fc0*/  LEA R14, P6, R17, R0, 0x1 ;  /* 0x00000000110e7211 */ /* 0x000fe400078c08ff */
[----:B0-----:R-:W-:Y:S01]  /*9fd0*/  ISETP.LT.AND P5, PT, R16, UR4, !P0 ;  /* 0x0000000410007c0c */ /* 0x001fe2000c7a1270 */
[----:B------:R0:W-:Y:S01]  /*9fe0*/  @P4 STG.E.U16 desc[UR24][R12.64], R15 ;  /* 0x0000000f0c004986 */ /* 0x0001e2000c101518 */
[----:B------:R-:W2:Y:S01]  /*9ff0*/  LDCU UR4, c[0x0][0x39c] ;  /* 0x00007380ff0477ac */ /* 0x000ea20008000800 */
[----:B------:R-:W-:-:S02]  /*a000*/  LOP3.LUT R16, R212, 0x7a, RZ, 0xfc, !PT ;  /* 0x0000007ad4107812 */ /* 0x000fc400078efcff */
[----:B-1----:R-:W-:Y:S01]  /*a010*/  ISETP.LT.AND P4, PT, R18, UR5, !P0 ;  /* 0x0000000512007c0c */ /* 0x002fe2000c781270 */
[----:B------:R-:W1:Y:S01]  /*a020*/  LDCU UR5, c[0x0][0x39c] ;  /* 0x00007380ff0577ac */ /* 0x000e620008000800 */
[----:B------:R-:W-:Y:S02]  /*a030*/  PRMT R18, R135, 0x7632, R18 ;  /* 0x0000763287127816 */ /* 0x000fe40000000012 */
[----:B0-----:R-:W-:Y:S01]  /*a040*/  LEA.HI.X.SX32 R15, R17, R88, 0x1, P6 ;  /* 0x00000058110f7211 */ /* 0x001fe200030f0eff */
[----:B------:R-:W-:Y:S01]  /*a050*/  IMAD R17, R89, 0x2, R17 ;  /* 0x0000000259117824 */ /* 0x000fe200078e0211 */
[----:B---3--:R-:W-:Y:S01]  /*a060*/  ISETP.LT.AND P6, PT, R16, UR6, !P0 ;  /* 0x0000000610007c0c */ /* 0x008fe2000c7c1270 */
        /* <DEDUP_REMOVED lines=10> */
[----:B--2---:R-:W-:Y:S01]  /*a110*/  ISETP.LT.AND P1, PT, R16, UR4, !P0 ;  /* 0x0000000410007c0c */ /* 0x004fe2000c721270 */
[----:B------:R-:W2:Y:S01]  /*a120*/  LDCU UR4, c[0x0][0x39c] ;  /* 0x00007380ff0477ac */ /* 0x000ea20008000800 */
[----:B------:R-:W-:Y:S01]  /*a130*/  LOP3.LUT R16, R212, 0x7e, RZ, 0xfc, !PT ;  /* 0x0000007ed4107812 */ /* 0x000fe200078efcff */
[----:B------:R3:W-:Y:S01]  /*a140*/  @P2 STG.E.U16 desc[UR24][R2.64], R15 ;  /* 0x0000000f02002986 */ /* 0x0007e2000c101518 */
[----:B------:R-:W-:-:S03]  /*a150*/  LEA R14, P2, R17, R0, 0x1 ;  /* 0x00000000110e7211 */ /* 0x000fc600078408ff */
[----:B------:R4:W-:Y:S01]  /*a160*/  @P3 STG.E.U16 desc[UR24][R12.64], R133 ;  /* 0x000000850c003986 */ /* 0x0009e2000c101518 */
[----:B---3--:R-:W-:Y:S01]  /*a170*/  LEA.HI.X.SX32 R15, R17, R88, 0x1, P2 ;  /* 0x00000058110f7211 */ /* 0x008fe200010f0eff */
[----:B------:R-:W-:Y:S01]  /*a180*/  IMAD R17, R89, 0x2, R17 ;  /* 0x0000000259117824 */ /* 0x000fe200078e0211 */
[----:B------:R-:W-:Y:S02]  /*a190*/  LOP3.LUT R3, R212, 0x80, RZ, 0xfc, !PT ;  /* 0x00000080d4037812 */ /* 0x000fe400078efcff */
[----:B----4-:R-:W-:Y:S01]  /*a1a0*/  PRMT R13, R133, 0x7632, R13 ;  /* 0x00007632850d7816 */ /* 0x010fe2000000000d */
[----:B------:R-:W-:Y:S01]  /*a1b0*/  IMAD R19, R89, 0x2, R17 ;  /* 0x0000000259137824 */ /* 0x000fe200078e0211 */
[----:B-1----:R-:W-:Y:S01]  /*a1c0*/  ISETP.LT.AND P2, PT, R16, UR5, !P0 ;  /* 0x0000000510007c0c */ /* 0x002fe2000c741270 */
[----:B------:R-:W1:Y:S01]  /*a1d0*/  LDCU UR5, c[0x0][0x39c] ;  /* 0x00007380ff0577ac */ /* 0x000e620008000800 */
[----:B0-----:R-:W-:Y:S01]  /*a1e0*/  ISETP.LT.AND P3, PT, R3, UR6, !P0 ;  /* 0x0000000603007c0c */ /* 0x001fe2000c761270 */
[----:B------:R0:W-:Y:S01]  /*a1f0*/  @P5 STG.E.U16 desc[UR24][R14.64], R13 ;  /* 0x0000000d0e005986 */ /* 0x0001e2000c101518 */
[----:B------:R-:W-:Y:S01]  /*a200*/  LEA R2, P5, R17, R0, 0x1 ;  /* 0x0000000011027211 */ /* 0x000fe200078a08ff */
[----:B------:R-:W3:Y:S01]  /*a210*/  LDCU UR6, c[0x0][0x39c] ;  /* 0x00007380ff0677ac */ /* 0x000ee20008000800 */
[----:B------:R-:W-:-:S02]  /*a220*/  LOP3.LUT R16, R212, 0x82, RZ, 0xfc, !PT ;  /* 0x00000082d4107812 */ /* 0x000fc400078efcff */
[----:B------:R-:W-:Y:S02]  /*a230*/  LEA.HI.X.SX32 R3, R17, R88, 0x1, P5 ;  /* 0x0000005811037211 */ /* 0x000fe400028f0eff */
[----:B------:R-:W-:-:S03]  /*a240*/  LEA R12, P5, R19, R0, 0x1 ;  /* 0x00000000130c7211 */ /* 0x000fc600078a08ff */
[----:B------:R4:W-:Y:S01]  /*a250*/  @P4 STG.E.U16 desc[UR24][R2.64], R134 ;  /* 0x0000008602004986 */ /* 0x0009e2000c101518 */
[----:B--2---:R-:W-:Y:S01]  /*a260*/  ISETP.LT.AND P4, PT, R16, UR4, !P0 ;  /* 0x0000000410007c0c */ /* 0x004fe2000c781270 */
[----:B------:R-:W2:Y:S01]  /*a270*/  LDCU UR4, c[0x0][0x39c] ;  /* 0x00007380ff0477ac */ /* 0x000ea20008000800 */
[----:B0-----:R-:W-:Y:S01]  /*a280*/  LEA.HI.X.SX32 R13, R19, R88, 0x1, P5 ;  /* 0x00000058130d7211 */ /* 0x001fe200028f0eff */
[C---:B------:R-:W-:Y:S01]  /*a290*/  IMAD R19, R89.reuse, 0x2, R19 ;  /* 0x0000000259137824 */ /* 0x040fe200078e0213 */
[----:B------:R-:W-:Y:S02]  /*a2a0*/  PRMT R15, R134, 0x7632, R15 ;  /* 0x00007632860f7816 */ /* 0x000fe4000000000f */
[C---:B------:R-:W-:Y:S01]  /*a2b0*/  LOP3.LUT R16, R212.reuse, 0x84, RZ, 0xfc, !PT ;  /* 0x00000084d4107812 */ /* 0x040fe200078efcff */
[----:B------:R-:W-:Y:S01]  /*a2c0*/  IMAD R29, R89, 0x2, R19 ;  /* 0x00000002591d7824 */ /* 0x000fe200078e0213 */
[----:B------:R-:W-:Y:S01]  /*a2d0*/  LEA R14, P5, R19, R0, 0x1 ;  /* 0x00000000130e7211 */ /* 0x000fe200078a08ff */
[----:B------:R0:W-:Y:S01]  /*a2e0*/  @P6 STG.E.U16 desc[UR24][R12.64], R15 ;  /* 0x0000000f0c006986 */ /* 0x0001e2000c101518 */
[----:B----4-:R-:W-:-:S02]  /*a2f0*/  LOP3.LUT R2, R212, 0x86, RZ, 0xfc, !PT ;  /* 0x00000086d4027812 */ /* 0x010fc400078efcff */
[----:B------:R-:W-:Y:S02]  /*a300*/  LOP3.LUT R3, R212, 0x88, RZ, 0xfc, !PT ;  /* 0x00000088d4037812 */ /* 0x000fe400078efcff */
[----:B0-----:R-:W-:Y:S02]  /*a310*/  LEA.HI.X.SX32 R15, R19, R88, 0x1, P5 ;  /* 0x00000058130f7211 */ /* 0x001fe400028f0eff */
[----:B-1----:R-:W-:Y:S01]  /*a320*/  ISETP.LT.AND P5, PT, R16, UR5, !P0 ;  /* 0x0000000510007c0c */ /* 0x002fe2000c7a1270 */
[----:B------:R-:W0:Y:S01]  /*a330*/  LDCU UR5, c[0x0][0x39c] ;  /* 0x00007380ff0577ac */ /* 0x000e220008000800 */
[C---:B------:R-:W-:Y:S01]  /*a340*/  LEA R16, P6, R29.reuse, R0, 0x1 ;  /* 0x000000001d107211 */ /* 0x040fe200078c08ff */
[----:B------:R1:W-:Y:S01]  /*a350*/  @P1 STG.E.U16 desc[UR24][R14.64], R135 ;  /* 0x000000870e001986 */ /* 0x0003e2000c101518 */
[----:B---3--:R-:W-:Y:S01]  /*a360*/  ISETP.LT.AND P1, PT, R2, UR6, !P0 ;  /* 0x0000000602007c0c */ /* 0x008fe2000c721270 */
[----:B------:R-:W3:Y:S01]  /*a370*/  LDCU UR6, c[0x0][0x39c] ;  /* 0x00007380ff0677ac */ /* 0x000ee20008000800 */
[----:B------:R-:W-:Y:S01]  /*a380*/  LEA.HI.X.SX32 R17, R29, R88, 0x1, P6 ;  /* 0x000000581d117211 */ /* 0x000fe200030f0eff */
[----:B------:R-:W-:-:S04]  /*a390*/  IMAD R29, R89, 0x2, R29 ;  /* 0x00000002591d7824 */ /* 0x000fc800078e021d */
[----:B------:R4:W-:Y:S01]  /*a3a0*/  @P2 STG.E.U16 desc[UR24][R16.64], R18 ;  /* 0x0000001210002986 */ /* 0x0009e2000c101518 */
[----:B------:R-:W-:Y:S01]  /*a3b0*/  LEA R2, P6, R29, R0, 0x1 ;  /* 0x000000001d027211 */ /* 0x000fe200078c08ff */
[----:B------:R-:W-:Y:S01]  /*a3c0*/  IMAD R13, R89, 0x2, R29 ;  /* 0x00000002590d7824 */ /* 0x000fe200078e021d */
[----:B--2---:R-:W-:Y:S01]  /*a3d0*/  ISETP.LT.AND P2, PT, R3, UR4, !P0 ;  /* 0x0000000403007c0c */ /* 0x004fe2000c741270 */
[----:B------:R-:W2:Y:S01]  /*a3e0*/  LDCU UR4, c[0x0][0x39c] ;  /* 0x00007380ff0477ac */ /* 0x000ea20008000800 */
[----:B------:R-:W-:Y:S02]  /*a3f0*/  LEA.HI.X.SX32 R3, R29, R88, 0x1, P6 ;  /* 0x000000581d037211 */ /* 0x000fe400030f0eff */
[----:B------:R-:W-:Y:S02]  /*a400*/  LEA R12, P6, R13, R0, 0x1 ;  /* 0x000000000d0c7211 */ /* 0x000fe400078c08ff */
[----:B-1----:R-:W-:Y:S01]  /*a410*/  LOP3.LUT R14, R212, 0x8a, RZ, 0xfc, !PT ;  /* 0x0000008ad40e7812 */ /* 0x002fe200078efcff */
[----:B------:R-:W-:Y:S01]  /*a420*/  @P3 STG.E.U16 desc[UR24][R2.64], R148 ;  /* 0x0000009402003986 */ /* 0x000fe2000c101518 */
[----:B------:R-:W-:Y:S01]  /*a430*/  PRMT R15, R148, 0x7632, R15 ;  /* 0x00007632940f7816 */ /* 0x000fe2000000000f */
[----:B----4-:R-:W-:Y:S01]  /*a440*/  IMAD R17, R89, 0x2, R13 ;  /* 0x0000000259117824 */ /* 0x010fe200078e020d */
[----:B------:R-:W-:-:S02]  /*a450*/  LEA.HI.X.SX32 R13, R13, R88, 0x1, P6 ;  /* 0x000000580d0d7211 */ /* 0x000fc400030f0eff */
[----:B0-----:R-:W-:Y:S01]  /*a460*/  ISETP.LT.AND P3, PT, R14, UR5, !P0 ;  /* 0x000000050e007c0c */ /* 0x001fe2000c761270 */
[----:B------:R-:W0:Y:S01]  /*a470*/  LDCU UR5, c[0x0][0x39c] ;  /* 0x00007380ff0577ac */ /* 0x000e220008000800 */
[----:B------:R-:W-:Y:S01]  /*a480*/  LEA R14, P6, R17, R0, 0x1 ;  /* 0x00000000110e7211 */ /* 0x000fe200078c08ff */
[----:B------:R1:W-:Y:S01]  /*a490*/  @P4 STG.E.U16 desc[UR24][R12.64], R15 ;  /* 0x0000000f0c004986 */ /* 0x0003e2000c101518 */
[C---:B------:R-:W-:Y:S02]  /*a4a0*/  LOP3.LUT R16, R212.reuse, 0x8e, RZ, 0xfc, !PT ;  /* 0x0000008ed4107812 */ /* 0x040fe400078efcff */
[----:B------:R-:W-:-:S04]  /*a4b0*/  LOP3.LUT R18, R212, 0x8c, RZ, 0xfc, !PT ;  /* 0x0000008cd4127812 */ /* 0x000fc800078efcff */
[----:B---3--:R-:W-:Y:S01]  /*a4c0*/  ISETP.LT.AND P4, PT, R18, UR6, !P0 ;  /* 0x0000000612007c0c */ /* 0x008fe2000c781270 */
[----:B------:R-:W3:Y:S01]  /*a4d0*/  LDCU UR6, c[0x0][0x39c] ;  /* 0x00007380ff0677ac */ /* 0x000ee20008000800 */
[----:B------:R-:W-:Y:S02]  /*a4e0*/  LOP3.LUT R18, R212, 0x98, RZ, 0xfc, !PT ;  /* 0x00000098d4127812 */ /* 0x000fe400078efcff */
[----:B-1----:R-:W-:Y:S01]  /*a4f0*/  LEA.HI.X.SX32 R15, R17, R88, 0x1, P6 ;  /* 0x00000058110f7211 */ /* 0x002fe200030f0eff */
[----:B------:R-:W-:Y:S01]  /*a500*/  IMAD R17, R89, 0x2, R17 ;  /* 0x0000000259117824 */ /* 0x000fe200078e0211 */
[----:B--2---:R-:W-:Y:S01]  /*a510*/  ISETP.LT.AND P6, PT, R16, UR4, !P0 ;  /* 0x0000000410007c0c */ /* 0x004fe2000c7c1270 */
[----:B------:R-:W1:Y:S01]  /*a520*/  LDCU UR4, c[0x0][0x39c] ;  /* 0x00007380ff0477ac */ /* 0x000e620008000800 */
        /* <DEDUP_REMOVED lines=8> */
[----:B--2---:R-:W-:Y:S02]  /*a5b0*/  PRMT R15, R149, 0x7632, R15 ;  /* 0x00007632950f7816 */ /* 0x004fe4000000000f */
[----:B------:R-:W-:-:S03]  /*a5c0*/  LEA R14, P5, R17, R0, 0x1 ;  /* 0x00000000110e7211 */ /* 0x000fc600078a08ff */
[----:B------:R2:W-:Y:S01]  /*a5d0*/  @P1 STG.E.U16 desc[UR24][R2.64], R15 ;  /* 0x0000000f02001986 */ /* 0x0005e2000c101518 */
[----:B0-----:R-:W-:Y:S01]  /*a5e0*/  ISETP.LT.AND P1, PT, R16, UR5, !P0 ;  /* 0x0000000510007c0c */ /* 0x001fe2000c721270 */
[----:B------:R-:W0:Y:S01]  /*a5f0*/  LDCU UR5, c[0x0][0x39c] ;  /* 0x00007380ff0577ac */ /* 0x000e220008000800 */
[----:B------:R-:W-:Y:S01]  /*a600*/  LOP3.LUT R16, R212, 0x92, RZ, 0xfc, !PT ;  /* 0x00000092d4107812 */ /* 0x000fe200078efcff */
[----:B------:R4:W-:Y:S03]  /*a610*/  @P2 STG.E.U16 desc[UR24][R12.64], R150 ;  /* 0x000000960c002986 */ /* 0x0009e6000c101518 */
[----:B-1----:R-:W-:Y:S01]  /*a620*/  ISETP.LT.AND P2, PT, R16, UR4, !P0 ;  /* 0x0000000410007c0c */ /* 0x002fe2000c741270 */
[----:B------:R-:W1:Y:S01]  /*a630*/  LDCU UR4, c[0x0][0x39c] ;  /* 0x00007380ff0477ac */ /* 0x000e620008000800 */
[C---:B------:R-:W-:Y:S02]  /*a640*/  LOP3.LUT R16, R212.reuse, 0x96, RZ, 0xfc, !PT ;  /* 0x00000096d4107812 */ /* 0x040fe400078efcff */
[----:B--2---:R-:W-:Y:S01]  /*a650*/  LEA.HI.X.SX32 R15, R17, R88, 0x1, P5 ;  /* 0x00000058110f7211 */ /* 0x004fe200028f0eff */
[----:B------:R-:W-:Y:S01]  /*a660*/  IMAD R17, R89, 0x2, R17 ;  /* 0x0000000259117824 */ /* 0x000fe200078e0211 */
[----:B------:R-:W-:-:S02]  /*a670*/  LOP3.LUT R3, R212, 0x94, RZ, 0xfc, !PT ;  /* 0x00000094d4037812 */ /* 0x000fc400078efcff */
        /* <DEDUP_REMOVED lines=10> */
[----:B-1----:R-:W-:Y:S01]  /*a720*/  ISETP.LT.AND P4, PT, R16, UR4, !P0 ;  /* 0x0000000410007c0c */ /* 0x002fe2000c781270 */
[----:B------:R-:W1:Y:S01]  /*a730*/  LDCU UR4, c[0x0][0x39c] ;  /* 0x00007380ff0477ac */ /* 0x000e620008000800 */
[----:B------:R-:W-:Y:S02]  /*a740*/  LOP3.LUT R16, R212, 0x9a, RZ, 0xfc, !PT ;  /* 0x0000009ad4107812 */ /* 0x000fe400078efcff */
[----:B--2---:R-:W-:Y:S02]  /*a750*/  PRMT R15, R151, 0x7632, R15 ;  /* 0x00007632970f7816 */ /* 0x004fe4000000000f */
[----:B------:R-:W-:Y:S02]  /*a760*/  LEA.HI.X.SX32 R13, R19, R88, 0x1, P5 ;  /* 0x00000058130d7211 */ /* 0x000fe400028f0eff */
[----:B------:R-:W-:-:S03]  /*a770*/  LEA R14, P5, R17, R0, 0x1 ;  /* 0x00000000110e7211 */ /* 0x000fc600078a08ff */
[----:B------:R2:W-:Y:S01]  /*a780*/  @P6 STG.E.U16 desc[UR24][R12.64], R15 ;  /* 0x0000000f0c006986 */ /* 0x0005e2000c101518 */
[----:B0-----:R-:W-:Y:S01]  /*a790*/  ISETP.LT.AND P6, PT, R18, UR5, !P0 ;  /* 0x0000000512007c0c */ /* 0x001fe2000c7c1270 */
[----:B------:R-:W0:Y:S01]  /*a7a0*/  LDCU UR5, c[0x0][0x39c] ;  /* 0x00007380ff0577ac */ /* 0x000e220008000800 */
[----:B------:R-:W-:Y:S02]  /*a7b0*/  PRMT R18, R139, 0x7632, R18 ;  /* 0x000076328b127816 */ /* 0x000fe40000000012 */
[----:B--2---:R-:W-:Y:S01]  /*a7c0*/  LEA.HI.X.SX32 R15, R17, R88, 0x1, P5 ;  /* 0x00000058110f7211 */ /* 0x004fe200028f0eff */
[----:B------:R-:W-:Y:S01]  /*a7d0*/  IMAD R17, R89, 0x2, R17 ;  /* 0x0000000259117824 */ /* 0x000fe200078e0211 */
[----:B---3--:R-:W-:Y:S01]  /*a7e0*/  ISETP.LT.AND P5, PT, R16, UR6, !P0 ;  /* 0x0000000610007c0c */ /* 0x008fe2000c7a1270 */
[----:B------:R-:W2:Y:S01]  /*a7f0*/  LDCU UR6, c[0x0][0x39c] ;  /* 0x00007380ff0677ac */ /* 0x000ea20008000800 */
        /* <DEDUP_REMOVED lines=9> */
[----:B-1----:R-:W-:Y:S01]  /*a890*/  ISETP.LT.AND P1, PT, R16, UR4, !P0 ;  /* 0x0000000410007c0c */ /* 0x002fe2000c721270 */
[----:B------:R-:W1:Y:S01]  /*a8a0*/  LDCU UR4, c[0x0][0x39c] ;  /* 0x00007380ff0477ac */ /* 0x000e620008000800 */
        /* <DEDUP_REMOVED lines=9> */
[----:B0-----:R-:W-:Y:S01]  /*a940*/  ISETP.LT.AND P2, PT, R16, UR5, !P0 ;  /* 0x0000000510007c0c */ /* 0x001fe2000c741270 */
[----:B------:R-:W0:Y:S01]  /*a950*/  LDCU UR5, c[0x0][0x39c] ;  /* 0x00007380ff0577ac */ /* 0x000e220008000800 */
[----:B--2---:R-:W-:Y:S01]  /*a960*/  ISETP.LT.AND P3, PT, R3, UR6, !P0 ;  /* 0x0000000603007c0c */ /* 0x004fe2000c761270 */
[----:B------:R2:W-:Y:S01]  /*a970*/  @P4 STG.E.U16 desc[UR24][R14.64], R13 ;  /* 0x0000000d0e004986 */ /* 0x0005e2000c101518 */
[----:B------:R-:W-:Y:S01]  /*a980*/  LEA R2, P4, R17, R0, 0x1 ;  /* 0x0000000011027211 */ /* 0x000fe200078808ff */
[----:B------:R-:W3:Y:S01]  /*a990*/  LDCU UR6, c[0x0][0x39c] ;  /* 0x00007380ff0677ac */ /* 0x000ee20008000800 */
[----:B------:R-:W-:-:S02]  /*a9a0*/  LOP3.LUT R16, R212, 0xa2, RZ, 0xfc, !PT ;  /* 0x000000a2d4107812 */ /* 0x000fc400078efcff */
[----:B------:R-:W-:Y:S02]  /*a9b0*/  LEA.HI.X.SX32 R3, R17, R88, 0x1, P4 ;  /* 0x0000005811037211 */ /* 0x000fe400020f0eff */
[----:B------:R-:W-:-:S03]  /*a9c0*/  LEA R12, P4, R19, R0, 0x1 ;  /* 0x00000000130c7211 */ /* 0x000fc600078808ff */
[----:B------:R4:W-:Y:S01]  /*a9d0*/  @P6 STG.E.U16 desc[UR24][R2.64], R138 ;  /* 0x0000008a02006986 */ /* 0x0009e2000c101518 */
[----:B--2---:R-:W-:Y:S02]  /*a9e0*/  PRMT R15, R138, 0x7632, R15 ;  /* 0x000076328a0f7816 */ /* 0x004fe4000000000f */
[----:B------:R-:W-:Y:S01]  /*a9f0*/  LEA.HI.X.SX32 R13, R19, R88, 0x1, P4 ;  /* 0x00000058130d7211 */ /* 0x000fe200020f0eff */
[----:B------:R-:W-:Y:S01]  /*aa00*/  IMAD R19, R89, 0x2, R19 ;  /* 0x0000000259137824 */ /* 0x000fe200078e0213 */
[----:B-1----:R-:W-:Y:S01]  /*aa10*/  ISETP.LT.AND P4, PT, R16, UR4, !P0 ;  /* 0x0000000410007c0c */ /* 0x002fe2000c781270 */
[----:B------:R-:W1:Y:S01]  /*aa20*/  LDCU UR4, c[0x0][0x39c] ;  /* 0x00007380ff0477ac */ /* 0x000e620008000800 */
[C---:B------:R-:W-:Y:S01]  /*aa30*/  LOP3.LUT R16, R212.reuse, 0xa4, RZ, 0xfc, !PT ;  /* 0x000000a4d4107812 */ /* 0x040fe200078efcff */
[----:B------:R2:W-:Y:S01]  /*aa40*/  @P5 STG.E.U16 desc[UR24][R12.64], R15 ;  /* 0x0000000f0c005986 */ /* 0x0005e2000c101518 */
[----:B------:R-:W-:Y:S01]  /*aa50*/  LEA R14, P5, R19, R0, 0x1 ;  /* 0x00000000130e7211 */ /* 0x000fe200078a08ff */
[----:B------:R-:W-:Y:S01]  /*aa60*/  IMAD R29, R89, 0x2, R19 ;  /* 0x00000002591d7824 */ /* 0x000fe200078e0213 */
[----:B----4-:R-:W-:-:S02]  /*aa70*/  LOP3.LUT R2, R212, 0xa6, RZ, 0xfc, !PT ;  /* 0x000000a6d4027812 */ /* 0x010fc400078efcff */
[----:B------:R-:W-:Y:S02]  /*aa80*/  LOP3.LUT R3, R212, 0xa8, RZ, 0xfc, !PT ;  /* 0x000000a8d4037812 */ /* 0x000fe400078efcff */
[----:B--2---:R-:W-:Y:S02]  /*aa90*/  LEA.HI.X.SX32 R15, R19, R88, 0x1, P5 ;  /* 0x00000058130f7211 */ /* 0x004fe400028f0eff */
[----:B0-----:R-:W-:Y:S01]  /*aaa0*/  ISETP.LT.AND P5, PT, R16, UR5, !P0 ;  /* 0x0000000510007c0c */ /* 0x001fe2000c7a1270 */
        /* <DEDUP_REMOVED lines=10> */
[----:B-1----:R-:W-:Y:S01]  /*ab50*/  ISETP.LT.AND P2, PT, R3, UR4, !P0 ;  /* 0x0000000403007c0c */ /* 0x002fe2000c741270 */
[----:B------:R-:W1:Y:S01]  /*ab60*/  LDCU UR4, c[0x0][0x39c] ;  /* 0x00007380ff0477ac */ /* 0x000e620008000800 */
[----:B------:R-:W-:Y:S02]  /*ab70*/  LEA.HI.X.SX32 R3, R29, R88, 0x1, P6 ;  /* 0x000000581d037211 */ /* 0x000fe400030f0eff */
[----:B------:R-:W-:Y:S02]  /*ab80*/  LEA R12, P6, R13, R0, 0x1 ;  /* 0x000000000d0c7211 */ /* 0x000fe400078c08ff */
[----:B--2---:R-:W-:Y:S01]  /*ab90*/  LOP3.LUT R14, R212, 0xaa, RZ, 0xfc, !PT ;  /* 0x000000aad40e7812 */ /* 0x004fe200078efcff */
        /* <DEDUP_REMOVED lines=9> */
[----:B------:R-:W-:Y:S02]  /*ac30*/  LOP3.LUT R18, R212, 0xac, RZ, 0xfc, !PT ;  /* 0x000000acd4127812 */ /* 0x000fe400078efcff */
[----:B-1----:R-:W-:Y:S01]  /*ac40*/  ISETP.LT.AND P4, PT, R16, UR4, !P0 ;  /* 0x0000000410007c0c */ /* 0x002fe2000c781270 */
[----:B------:R-:W1:Y:S01]  /*ac50*/  LDCU UR4, c[0x0][0x39c] ;  /* 0x00007380ff0477ac */ /* 0x000e620008000800 */
[----:B------:R-:W-:-:S02]  /*ac60*/  LOP3.LUT R16, R212, 0xb0, RZ, 0xfc, !PT ;  /* 0x000000b0d4107812 */ /* 0x000fc400078efcff */
        /* <DEDUP_REMOVED lines=29> */
[----:B--2---:R-:W-:Y:S01]  /*ae40*/  ISETP.LT.AND P3, PT, R3, UR6, !P0 ;  /* 0x0000000603007c0c */ /* 0x004fe2000c761270 */
[----:B------:R-:W2:Y:S01]  /*ae50*/  LDCU UR6, c[0x0][0x39c] ;  /* 0x00007380ff0677ac */ /* 0x000ea20008000800 */
[----:B------:R-:W-:Y:S01]  /*ae60*/  LEA.HI.X.SX32 R3, R17, R88, 0x1, P5 ;  /* 0x0000005811037211 */ /* 0x000fe200028f0eff */
[----:B------:R-:W-:Y:S01]  /*ae70*/  IMAD R17, R89, 0x2, R19 ;  /* 0x0000000259117824 */ /* 0x000fe200078e0213 */
[----:B------:R-:W-:-:S03]  /*ae80*/  LEA R12, P5, R19, R0, 0x1 ;  /* 0x00000000130c7211 */ /* 0x000fc600078a08ff */
[----:B------:R-:W-:Y:S01]  /*ae90*/  @P6 STG.E.U16 desc[UR24][R2.64], R143 ;  /* 0x0000008f02006986 */ /* 0x000fe2000c101518 */
[----:B---3--:R-:W-:Y:S02]  /*aea0*/  PRMT R15, R143, 0x7632, R15 ;  /* 0x000076328f0f7816 */ /* 0x008fe4000000000f */
[----:B------:R-:W-:Y:S02]  /*aeb0*/  LEA.HI.X.SX32 R13, R19, R88, 0x1, P5 ;  /* 0x00000058130d7211 */ /* 0x000fe400028f0eff */
[----:B------:R-:W-:Y:S02]  /*aec0*/  LEA R14, P6, R17, R0, 0x1 ;  /* 0x00000000110e7211 */ /* 0x000fe400078c08ff */
[----:B-1----:R-:W-:Y:S01]  /*aed0*/  ISETP.LT.AND P5, PT, R16, UR4, !P0 ;  /* 0x0000000410007c0c */ /* 0x002fe2000c7a1270 */
[----:B------:R1:W-:Y:S01]  /*aee0*/  @P4 STG.E.U16 desc[UR24][R12.64], R15 ;  /* 0x0000000f0c004986 */ /* 0x0003e2000c101518 */
[----:B------:R-:W3:Y:S01]  /*aef0*/  LDCU UR4, c[0x0][0x39c] ;  /* 0x00007380ff0477ac */ /* 0x000ee20008000800 */
[----:B------:R-:W-:-:S02]  /*af00*/  LOP3.LUT R16, R212, 0xba, RZ, 0xfc, !PT ;  /* 0x000000bad4107812 */ /* 0x000fc400078efcff */
[----:B0-----:R-:W-:Y:S01]  /*af10*/  ISETP.LT.AND P4, PT, R18, UR5, !P0 ;  /* 0x0000000512007c0c */ /* 0x001fe2000c781270 */
[----:B------:R-:W0:Y:S01]  /*af20*/  LDCU UR5, c[0x0][0x39c] ;  /* 0x00007380ff0577ac */ /* 0x000e220008000800 */
[----:B------:R-:W-:Y:S02]  /*af30*/  PRMT R18, R75, 0x7632, R18 ;  /* 0x000076324b127816 */ /* 0x000fe40000000012 */
        /* <DEDUP_REMOVED lines=13> */
[----:B---3--:R-:W-:Y:S01]  /*b010*/  ISETP.LT.AND P1, PT, R16, UR4, !P0 ;  /* 0x0000000410007c0c */ /* 0x008fe2000c721270 */
        /* <DEDUP_REMOVED lines=12> */
[----:B-1----:R-:W-:Y:S01]  /*b0e0*/  ISETP.LT.AND P3, PT, R3, UR6, !P0 ;  /* 0x0000000603007c0c */ /* 0x002fe2000c761270 */
        /* <DEDUP_REMOVED lines=9> */
[----:B-1----:R-:W-:Y:S01]  /*b180*/  LEA.HI.X.SX32 R13, R19, R88, 0x1, P5 ;  /* 0x00000058130d7211 */ /* 0x002fe200028f0eff */
        /* <DEDUP_REMOVED lines=8> */
[----:B-1----:R-:W-:Y:S02]  /*b210*/  LEA.HI.X.SX32 R15, R19, R88, 0x1, P5 ;  /* 0x00000058130f7211 */ /* 0x002fe400028f0eff */
        /* <DEDUP_REMOVED lines=9> */
[----:B--2---:R-:W-:Y:S01]  /*b2b0*/  ISETP.LT.AND P2, PT, R3, UR4, !P0 ;  /* 0x0000000403007c0c */ /* 0x004fe2000c741270 */
[----:B------:R-:W2:Y:S01]  /*b2c0*/  LDCU UR4, c[0x0][0x39c] ;  /* 0x00007380ff0477ac */ /* 0x000ea20008000800 */
[----:B------:R-:W-:Y:S01]  /*b2d0*/  LEA R2, P6, R29, R0, 0x1 ;  /* 0x000000001d027211 */ /* 0x000fe200078c08ff */
[----:B------:R-:W-:Y:S01]  /*b2e0*/  IMAD R13, R89, 0x2, R29 ;  /* 0x00000002590d7824 */ /* 0x000fe200078e021d */
[----:B-1----:R-:W-:Y:S02]  /*b2f0*/  LOP3.LUT R14, R212, 0xca, RZ, 0xfc, !PT ;  /* 0x000000cad40e7812 */ /* 0x002fe400078efcff */
[----:B------:R-:W-:Y:S02]  /*b300*/  LEA.HI.X.SX32 R3, R29, R88, 0x1, P6 ;  /* 0x000000581d037211 */ /* 0x000fe400030f0eff */
[----:B------:R-:W-:Y:S02]  /*b310*/  LEA R12, P6, R13, R0, 0x1 ;  /* 0x000000000d0c7211 */ /* 0x000fe400078c08ff */
[----:B------:R-:W-:Y:S01]  /*b320*/  PRMT R15, R76, 0x7632, R15 ;  /* 0x000076324c0f7816 */ /* 0x000fe2000000000f */
[----:B----4-:R-:W-:Y:S01]  /*b330*/  IMAD R17, R89, 0x2, R13 ;  /* 0x0000000259117824 */ /* 0x010fe200078e020d */
[----:B------:R-:W-:Y:S01]  /*b340*/  LEA.HI.X.SX32 R13, R13, R88, 0x1, P6 ;  /* 0x000000580d0d7211 */ /* 0x000fe200030f0eff */
[----:B------:R-:W-:Y:S01]  /*b350*/  @P3 STG.E.U16 desc[UR24][R2.64], R76 ;  /* 0x0000004c02003986 */ /* 0x000fe2000c101518 */
[----:B0-----:R-:W-:Y:S01]  /*b360*/  ISETP.LT.AND P3, PT, R14, UR5, !P0 ;  /* 0x000000050e007c0c */ /* 0x001fe2000c761270 */
[----:B------:R-:W0:Y:S01]  /*b370*/  LDCU UR5, c[0x0][0x39c] ;  /* 0x00007380ff0577ac */ /* 0x000e220008000800 */
[----:B------:R-:W-:Y:S01]  /*b380*/  LEA R14, P6, R17, R0, 0x1 ;  /* 0x00000000110e7211 */ /* 0x000fe200078c08ff */
[----:B------:R1:W-:Y:S01]  /*b390*/  @P4 STG.E.U16 desc[UR24][R12.64], R15 ;  /* 0x0000000f0c004986 */ /* 0x0003e2000c101518 */
[----:B------:R-:W-:-:S02]  /*b3a0*/  LOP3.LUT R16, R212, 0xce, RZ, 0xfc, !PT ;  /* 0x000000ced4107812 */ /* 0x000fc400078efcff */
        /* <DEDUP_REMOVED lines=63> */
[C---:B------:R-:W-:Y:S01]  /*b7a0*/  LOP3.LUT R4, R212.reuse, 0xde, RZ, 0xfc, !PT ;  /* 0x000000ded4047812 */ /* 0x040fe200078efcff */
[----:B------:R3:W-:Y:S01]  /*b7b0*/  @P2 STG.E.U16 desc[UR24][R2.64], R15 ;  /* 0x0000000f02002986 */ /* 0x0007e2000c101518 */
[C---:B------:R-:W-:Y:S02]  /*b7c0*/  LEA R14, P2, R17.reuse, R0, 0x1 ;  /* 0x00000000110e7211 */ /* 0x040fe400078408ff */
[C---:B------:R-:W-:Y:S01]  /*b7d0*/  LOP3.LUT R16, R212.reuse, 0xe4, RZ, 0xfc, !PT ;  /* 0x000000e4d4107812 */ /* 0x040fe200078efcff */
[----:B------:R4:W-:Y:S01]  /*b7e0*/  @P3 STG.E.U16 desc[UR24][R12.64], R5 ;  /* 0x000000050c003986 */ /* 0x0009e2000c101518 */
[----:B---3--:R-:W-:Y:S01]  /*b7f0*/  LEA.HI.X.SX32 R15, R17, R88, 0x1, P2 ;  /* 0x00000058110f7211 */ /* 0x008fe200010f0eff */
[----:B------:R-:W-:Y:S01]  /*b800*/  IMAD R17, R89, 0x2, R17 ;  /* 0x0000000259117824 */ /* 0x000fe200078e0211 */
[----:B------:R-:W-:-:S02]  /*b810*/  LOP3.LUT R3, R212, 0xe0, RZ, 0xfc, !PT ;  /* 0x000000e0d4037812 */ /* 0x000fc400078efcff */
[----:B----4-:R-:W-:Y:S01]  /*b820*/  PRMT R13, R5, 0x7632, R13 ;  /* 0x00007632050d7816 */ /* 0x010fe2000000000d */
[----:B------:R-:W-:Y:S01]  /*b830*/  IMAD R19, R89, 0x2, R17 ;  /* 0x0000000259137824 */ /* 0x000fe200078e0211 */
[----:B--2---:R-:W-:Y:S01]  /*b840*/  ISETP.LT.AND P3, PT, R3, UR6, !P0 ;  /* 0x0000000603007c0c */ /* 0x004fe2000c761270 */
[----:B------:R-:W2:Y:S01]  /*b850*/  LDCU UR6, c[0x0][0x39c] ;  /* 0x00007380ff0677ac */ /* 0x000ea20008000800 */
[----:B0-----:R-:W-:Y:S01]  /*b860*/  ISETP.LT.AND P2, PT, R4, UR5, !P0 ;  /* 0x0000000504007c0c */ /* 0x001fe2000c741270 */
[----:B------:R0:W-:Y:S01]  /*b870*/  @P4 STG.E.U16 desc[UR24][R14.64], R13 ;  /* 0x0000000d0e004986 */ /* 0x0001e2000c101518 */
[C---:B------:R-:W-:Y:S01]  /*b880*/  LEA R2, P4, R17.reuse, R0, 0x1 ;  /* 0x0000000011027211 */ /* 0x040fe200078808ff */
[----:B------:R-:W3:Y:S01]  /*b890*/  LDCU UR5, c[0x0][0x39c] ;  /* 0x00007380ff0577ac */ /* 0x000ee20008000800 */
[----:B------:R-:W-:Y:S02]  /*b8a0*/  LOP3.LUT R12, R212, 0xe2, RZ, 0xfc, !PT ;  /* 0x000000e2d40c7812 */ /* 0x000fe400078efcff */
[----:B------:R-:W-:-:S02]  /*b8b0*/  LEA.HI.X.SX32 R3, R17, R88, 0x1, P4 ;  /* 0x0000005811037211 */ /* 0x000fc400020f0eff */
[C---:B------:R-:W-:Y:S02]  /*b8c0*/  LEA R4, P4, R19.reuse, R0, 0x1 ;  /* 0x0000000013047211 */ /* 0x040fe400078808ff */
[----:B------:R-:W-:Y:S01]  /*b8d0*/  PRMT R17, R6, 0x7632, R17 ;  /* 0x0000763206117816 */ /* 0x000fe20000000011 */
[----:B------:R4:W-:Y:S01]  /*b8e0*/  @P6 STG.E.U16 desc[UR24][R2.64], R6 ;  /* 0x0000000602006986 */ /* 0x0009e2000c101518 */
[----:B------:R-:W-:Y:S01]  /*b8f0*/  LEA.HI.X.SX32 R5, R19, R88, 0x1, P4 ;  /* 0x0000005813057211 */ /* 0x000fe200020f0eff */
[----:B0-----:R-:W-:Y:S01]  /*b900*/  IMAD R15, R89, 0x2, R19 ;  /* 0x00000002590f7824 */ /* 0x001fe200078e0213 */
[----:B-1----:R-:W-:Y:S01]  /*b910*/  ISETP.LT.AND P4, PT, R12, UR4, !P0 ;  /* 0x000000040c007c0c */ /* 0x002fe2000c781270 */
[----:B------:R-:W0:Y:S01]  /*b920*/  LDCU UR4, c[0x0][0x39c] ;  /* 0x00007380ff0477ac */ /* 0x000e220008000800 */
[----:B------:R-:W-:Y:S01]  /*b930*/  LOP3.LUT R14, R212, 0xe6, RZ, 0xfc, !PT ;  /* 0x000000e6d40e7812 */ /* 0x000fe200078efcff */
[----:B------:R1:W-:Y:S01]  /*b940*/  @P5 STG.E.U16 desc[UR24][R4.64], R17 ;  /* 0x0000001104005986 */ /* 0x0003e2000c101518 */
[----:B------:R-:W-:-:S02]  /*b950*/  LEA R12, P6, R15, R0, 0x1 ;  /* 0x000000000f0c7211 */ /* 0x000fc400078c08ff */
[----:B--2---:R-:W-:Y:S01]  /*b960*/  ISETP.LT.AND P5, PT, R14, UR6, !P0 ;  /* 0x000000060e007c0c */ /* 0x004fe2000c7a1270 */
[----:B------:R-:W2:Y:S01]  /*b970*/  LDCU UR6, c[0x0][0x39c] ;  /* 0x00007380ff0677ac */ /* 0x000ea20008000800 */
[----:B------:R-:W-:Y:S01]  /*b980*/  LEA.HI.X.SX32 R13, R15, R88, 0x1, P6 ;  /* 0x000000580f0d7211 */ /* 0x000fe200030f0eff */
[----:B------:R-:W-:Y:S01]  /*b990*/  IMAD R15, R89, 0x2, R15 ;  /* 0x00000002590f7824 */ /* 0x000fe200078e020f */
[----:B---3--:R-:W-:Y:S01]  /*b9a0*/  ISETP.LT.AND P6, PT, R16, UR5, !P0 ;  /* 0x0000000510007c0c */ /* 0x008fe2000c7c1270 */
[----:B------:R-:W3:Y:S01]  /*b9b0*/  LDCU UR5, c[0x0][0x39c] ;  /* 0x00007380ff0577ac */ /* 0x000ee20008000800 */
[----:B----4-:R-:W-:Y:S01]  /*b9c0*/  LOP3.LUT R6, R212, 0xe8, RZ, 0xfc, !PT ;  /* 0x000000e8d4067812 */ /* 0x010fe200078efcff */
[----:B------:R4:W-:Y:S01]  /*b9d0*/  @P1 STG.E.U16 desc[UR24][R12.64], R7 ;  /* 0x000000070c001986 */ /* 0x0009e2000c101518 */
[----:B------:R-:W-:Y:S01]  /*b9e0*/  LEA R2, P1, R15, R0, 0x1 ;  /* 0x000000000f027211 */ /* 0x000fe200078208ff */
[----:B-1----:R-:W-:Y:S01]  /*b9f0*/  IMAD R5, R89, 0x2, R15 ;  /* 0x0000000259057824 */ /* 0x002fe200078e020f */
[----:B------:R-:W-:-:S02]  /*ba00*/  PRMT R16, R7, 0x7632, R16 ;  /* 0x0000763207107816 */ /* 0x000fc40000000010 */
[----:B------:R-:W-:Y:S01]  /*ba10*/  LEA.HI.X.SX32 R3, R15, R88, 0x1, P1 ;  /* 0x000000580f037211 */ /* 0x000fe200008f0eff */
[----:B------:R-:W-:Y:S01]  /*ba20*/  IMAD R15, R89, 0x2, R5 ;  /* 0x00000002590f7824 */ /* 0x000fe200078e0205 */
[C---:B------:R-:W-:Y:S02]  /*ba30*/  LEA R4, P1, R5.reuse, R0, 0x1 ;  /* 0x0000000005047211 */ /* 0x040fe400078208ff */
[----:B------:R-:W-:Y:S01]  /*ba40*/  LOP3.LUT R14, R212, 0xec, RZ, 0xfc, !PT ;  /* 0x000000ecd40e7812 */ /* 0x000fe200078efcff */
[----:B------:R1:W-:Y:S01]  /*ba50*/  @P2 STG.E.U16 desc[UR24][R2.64], R16 ;  /* 0x0000001002002986 */ /* 0x0003e2000c101518 */
[----:B------:R-:W-:Y:S01]  /*ba60*/  LEA.HI.X.SX32 R5, R5, R88, 0x1, P1 ;  /* 0x0000005805057211 */ /* 0x000fe200008f0eff */
[----:B----4-:R-:W-:Y:S01]  /*ba70*/  IMAD R13, R89, 0x2, R15 ;  /* 0x00000002590d7824 */ /* 0x010fe200078e020f */
[----:B0-----:R-:W-:Y:S01]  /*ba80*/  ISETP.LT.AND P1, PT, R6, UR4, !P0 ;  /* 0x0000000406007c0c */ /* 0x001fe2000c721270 */
[----:B------:R-:W0:Y:S01]  /*ba90*/  LDCU UR4, c[0x0][0x39c] ;  /* 0x00007380ff0477ac */ /* 0x000e220008000800 */
[----:B------:R-:W-:Y:S01]  /*baa0*/  LEA R6, P2, R15, R0, 0x1 ;  /* 0x000000000f067211 */ /* 0x000fe200078408ff */
[----:B------:R-:W-:Y:S01]  /*bab0*/  @P3 STG.E.U16 desc[UR24][R4.64], R20 ;  /* 0x0000001404003986 */ /* 0x000fe2000c101518 */
[----:B------:R-:W-:-:S02]  /*bac0*/  LOP3.LUT R12, R212, 0xea, RZ, 0xfc, !PT ;  /* 0x000000ead40c7812 */ /* 0x000fc400078efcff */
[----:B------:R-:W-:Y:S02]  /*bad0*/  LEA.HI.X.SX32 R7, R15, R88, 0x1, P2 ;  /* 0x000000580f077211 */ /* 0x000fe400010f0eff */
[----:B---3--:R-:W-:Y:S01]  /*bae0*/  ISETP.LT.AND P2, PT, R12, UR5, !P0 ;  /* 0x000000050c007c0c */ /* 0x008fe2000c741270 */
[----:B------:R-:W3:Y:S01]  /*baf0*/  LDCU UR5, c[0x0][0x39c] ;  /* 0x00007380ff0577ac */ /* 0x000ee20008000800 */
[----:B-1----:R-:W-:Y:S02]  /*bb00*/  PRMT R3, R20, 0x7632, R3 ;  /* 0x0000763214037816 */ /* 0x002fe40000000003 */
[----:B------:R-:W-:Y:S02]  /*bb10*/  LEA R2, P3, R13, R0, 0x1 ;  /* 0x000000000d027211 */ /* 0x000fe400078608ff */
[C---:B------:R-:W-:Y:S01]  /*bb20*/  LOP3.LUT R12, R212.reuse, 0xee, RZ, 0xfc, !PT ;  /* 0x000000eed40c7812 */ /* 0x040fe200078efcff */
[----:B------:R1:W-:Y:S01]  /*bb30*/  @P4 STG.E.U16 desc[UR24][R6.64], R3 ;  /* 0x0000000306004986 */ /* 0x0003e2000c101518 */
[----:B------:R-:W-:-:S02]  /*bb40*/  LOP3.LUT R16, R212, 0xf0, RZ, 0xfc, !PT ;  /* 0x000000f0d4107812 */ /* 0x000fc400078efcff */
[----:B0-----:R-:W-:Y:S01]  /*bb50*/  ISETP.LT.AND P4, PT, R12, UR4, !P0 ;  /* 0x000000040c007c0c */ /* 0x001fe2000c781270 */
[----:B------:R-:W0:Y:S01]  /*bb60*/  LDS.128 R4, [R196+UR11] ;  /* 0x0000000bc4047984 */ /* 0x000e220008000c00 */
[----:B------:R-:W4:Y:S03]  /*bb70*/  LDCU UR4, c[0x0][0x39c] ;  /* 0x00007380ff0477ac */ /* 0x000f260008000800 */
[----:B------:R-:W5:Y:S01]  /*bb80*/  LDS.128 R196, [R196+UR11+0x800] ;  /* 0x0008000bc4c47984 */ /* 0x000f620008000c00 */
[----:B-1----:R-:W-:Y:S01]  /*bb90*/  LEA.HI.X.SX32 R3, R13, R88, 0x1, P3 ;  /* 0x000000580d037211 */ /* 0x002fe200018f0eff */
[----:B------:R-:W-:Y:S01]  /*bba0*/  IMAD R13, R89, 0x2, R13 ;  /* 0x00000002590d7824 */ /* 0x000fe200078e020d */
[----:B--2---:R-:W-:Y:S01]  /*bbb0*/  ISETP.LT.AND P3, PT, R14, UR6, !P0 ;  /* 0x000000060e007c0c */ /* 0x004fe2000c761270 */
[----:B------:R-:W1:Y:S02]  /*bbc0*/  LDCU UR6, c[0x0][0x39c] ;  /* 0x00007380ff0677ac */ /* 0x000e640008000800 */
[----:B------:R2:W-:Y:S01]  /*bbd0*/  @P6 STG.E.U16 desc[UR24][R2.64], R21 ;  /* 0x0000001502006986 */ /* 0x0005e2000c101518 */
[----:B------:R-:W-:Y:S01]  /*bbe0*/  LEA R12, P6, R13, R0, 0x1 ;  /* 0x000000000d0c7211 */ /* 0x000fe200078c08ff */
[----:B------:R-:W-:-:S03]  /*bbf0*/  IMAD R17, R89, 0x2, R13 ;  /* 0x0000000259117824 */ /* 0x000fc600078e020d */
[----:B------:R-:W-:Y:S02]  /*bc00*/  LEA.HI.X.SX32 R13, R13, R88, 0x1, P6 ;  /* 0x000000580d0d7211 */ /* 0x000fe400030f0eff */
[----:B------:R-:W-:-:S04]  /*bc10*/  LEA R14, P6, R17, R0, 0x1 ;  /* 0x00000000110e7211 */ /* 0x000fc800078c08ff */
[----:B------:R-:W-:Y:S01]  /*bc20*/  LEA.HI.X.SX32 R15, R17, R88, 0x1, P6 ;  /* 0x00000058110f7211 */ /* 0x000fe200030f0eff */
[----:B------:R-:W-:Y:S01]  /*bc30*/  IMAD R17, R89, 0x2, R17 ;  /* 0x0000000259117824 */ /* 0x000fe200078e0211 */
[----:B--2---:R-:W-:-:S03]  /*bc40*/  PRMT R3, R21, 0x7632, R3 ;  /* 0x0000763215037816 */ /* 0x004fc60000000003 */
[----:B------:R-:W-:Y:S02]  /*bc50*/  IMAD R19, R89, 0x2, R17 ;  /* 0x0000000259137824 */ /* 0x000fe400078e0211 */
[----:B------:R2:W-:Y:S01]  /*bc60*/  @P5 STG.E.U16 desc[UR24][R12.64], R3 ;  /* 0x000000030c005986 */ /* 0x0005e2000c101518 */
[----:B---3--:R-:W-:Y:S01]  /*bc70*/  ISETP.LT.AND P5, PT, R16, UR5, !P0 ;  /* 0x0000000510007c0c */ /* 0x008fe2000c7a1270 */
[----:B------:R-:W3:Y:S01]  /*bc80*/  LDCU UR5, c[0x0][0x39c] ;  /* 0x00007380ff0577ac */ /* 0x000ee20008000800 */
[----:B------:R-:W-:Y:S01]  /*bc90*/  LOP3.LUT R16, R212, 0xf2, RZ, 0xfc, !PT ;  /* 0x000000f2d4107812 */ /* 0x000fe200078efcff */
[----:B------:R0:W-:Y:S01]  /*bca0*/  @P1 STG.E.U16 desc[UR24][R14.64], R22 ;  /* 0x000000160e001986 */ /* 0x0001e2000c101518 */
[----:B------:R-:W-:-:S04]  /*bcb0*/  LEA R2, P1, R17, R0, 0x1 ;  /* 0x0000000011027211 */ /* 0x000fc800078208ff */
[----:B--2---:R-:W-:Y:S02]  /*bcc0*/  LEA.HI.X.SX32 R3, R17, R88, 0x1, P1 ;  /* 0x0000005811037211 */ /* 0x004fe400008f0eff */
[----:B------:R-:W-:Y:S02]  /*bcd0*/  PRMT R13, R22, 0x7632, R13 ;  /* 0x00007632160d7816 */ /* 0x000fe4000000000d */
[----:B------:R-:W-:Y:S02]  /*bce0*/  LEA R12, P6, R19, R0, 0x1 ;  /* 0x00000000130c7211 */ /* 0x000fe400078c08ff */
[----:B----4-:R-:W-:Y:S01]  /*bcf0*/  ISETP.LT.AND P1, PT, R16, UR4, !P0 ;  /* 0x0000000410007c0c */ /* 0x010fe2000c721270 */
[----:B------:R2:W-:Y:S01]  /*bd00*/  @P2 STG.E.U16 desc[UR24][R2.64], R13 ;  /* 0x0000000d02002986 */ /* 0x0005e2000c101518 */
[----:B------:R-:W4:Y:S01]  /*bd10*/  LDCU UR4, c[0x0][0x39c] ;  /* 0x00007380ff0477ac */ /* 0x000f220008000800 */
[C---:B0-----:R-:W-:Y:S02]  /*bd20*/  LOP3.LUT R15, R212.reuse, 0xf6, RZ, 0xfc, !PT ;  /* 0x000000f6d40f7812 */ /* 0x041fe400078efcff */
[----:B------:R-:W-:-:S04]  /*bd30*/  LOP3.LUT R16, R212, 0xf4, RZ, 0xfc, !PT ;  /* 0x000000f4d4107812 */ /* 0x000fc800078efcff */
[----:B-1----:R-:W-:Y:S01]  /*bd40*/  ISETP.LT.AND P2, PT, R16, UR6, !P0 ;  /* 0x0000000610007c0c */ /* 0x002fe2000c741270 */
[----:B------:R-:W0:Y:S01]  /*bd50*/  LDCU UR6, c[0x0][0x39c] ;  /* 0x00007380ff0677ac */ /* 0x000e220008000800 */
[----:B------:R-:W-:Y:S02]  /*bd60*/  LOP3.LUT R16, R212, 0xf8, RZ, 0xfc, !PT ;  /* 0x000000f8d4107812 */ /* 0x000fe400078efcff */
[----:B--2---:R-:W-:Y:S01]  /*bd70*/  LEA.HI.X.SX32 R13, R19, R88, 0x1, P6 ;  /* 0x00000058130d7211 */ /* 0x004fe200030f0eff */
[----:B------:R-:W-:-:S04]  /*bd80*/  IMAD R19, R89, 0x2, R19 ;  /* 0x0000000259137824 */ /* 0x000fc800078e0213 */
[----:B------:R-:W-:Y:S01]  /*bd90*/  IMAD R17, R89, 0x2, R19 ;  /* 0x0000000259117824 */ /* 0x000fe200078e0213 */
[----:B------:R-:W-:Y:S01]  /*bda0*/  LEA R14, P6, R19, R0, 0x1 ;  /* 0x00000000130e7211 */ /* 0x000fe200078c08ff */
[----:B------:R1:W-:Y:S01]  /*bdb0*/  @P3 STG.E.U16 desc[UR24][R12.64], R23 ;  /* 0x000000170c003986 */ /* 0x0003e2000c101518 */
[----:B---3--:R-:W-:Y:S01]  /*bdc0*/  ISETP.LT.AND P3, PT, R15, UR5, !P0 ;  /* 0x000000050f007c0c */ /* 0x008fe2000c761270 */
[----:B------:R-:W2:Y:S01]  /*bdd0*/  LDCU UR5, c[0x0][0x39c] ;  /* 0x00007380ff0577ac */ /* 0x000ea20008000800 */
[----:B------:R-:W-:Y:S02]  /*bde0*/  LEA.HI.X.SX32 R15, R19, R88, 0x1, P6 ;  /* 0x00000058130f7211 */ /* 0x000fe400030f0eff */
[----:B------:R-:W-:-:S04]  /*bdf0*/  LEA R2, P6, R17, R0, 0x1 ;  /* 0x0000000011027211 */ /* 0x000fc800078c08ff */
[----:B------:R-:W-:Y:S01]  /*be00*/  LEA.HI.X.SX32 R3, R17, R88, 0x1, P6 ;  /* 0x0000005811037211 */ /* 0x000fe200030f0eff */
[----:B------:R-:W-:Y:S01]  /*be10*/  IMAD R17, R89, 0x2, R17 ;  /* 0x0000000259117824 */ /* 0x000fe200078e0211 */
[----:B-1----:R-:W-:-:S03]  /*be20*/  PRMT R13, R23, 0x7632, R13 ;  /* 0x00007632170d7816 */ /* 0x002fc6000000000d */
[----:B------:R-:W-:Y:S02]  /*be30*/  IMAD R19, R89, 0x2, R17 ;  /* 0x0000000259137824 */ /* 0x000fe400078e0211 */
[----:B------:R1:W-:Y:S01]  /*be40*/  @P4 STG.E.U16 desc[UR24][R14.64], R13 ;  /* 0x0000000d0e004986 */ /* 0x0003e2000c101518 */
[----:B----4-:R-:W-:Y:S01]  /*be50*/  ISETP.LT.AND P4, PT, R16, UR4, !P0 ;  /* 0x0000000410007c0c */ /* 0x010fe2000c781270 */
[----:B------:R-:W3:Y:S01]  /*be60*/  LDCU UR4, c[0x0][0x39c] ;  /* 0x00007380ff0477ac */ /* 0x000ee20008000800 */
[----:B------:R-:W-:Y:S01]  /*be70*/  LOP3.LUT R16, R212, 0xfa, RZ, 0xfc, !PT ;  /* 0x000000fad4107812 */ /* 0x000fe200078efcff */
[----:B------:R4:W-:Y:S01]  /*be80*/  @P5 STG.E.U16 desc[UR24][R2.64], R4 ;  /* 0x0000000402005986 */ /* 0x0009e2000c101518 */
[----:B------:R-:W-:-:S04]  /*be90*/  LEA R12, P5, R17, R0, 0x1 ;  /* 0x00000000110c7211 */ /* 0x000fc800078a08ff */
[----:B-1----:R-:W-:Y:S02]  /*bea0*/  LEA.HI.X.SX32 R13, R17, R88, 0x1, P5 ;  /* 0x00000058110d7211 */ /* 0x002fe400028f0eff */
[----:B------:R-:W-:Y:S02]  /*beb0*/  PRMT R15, R4, 0x7632, R15 ;  /* 0x00007632040f7816 */ /* 0x000fe4000000000f */
[----:B------:R-:W-:Y:S02]  /*bec0*/  LEA R14, P6, R19, R0, 0x1 ;  /* 0x00000000130e7211 */ /* 0x000fe400078c08ff */
[----:B--2---:R-:W-:Y:S01]  /*bed0*/  ISETP.LT.AND P5, PT, R16, UR5, !P0 ;  /* 0x0000000510007c0c */ /* 0x004fe2000c7a1270 */
[----:B------:R1:W-:Y:S01]  /*bee0*/  @P1 STG.E.U16 desc[UR24][R12.64], R15 ;  /* 0x0000000f0c001986 */ /* 0x0003e2000c101518 */
[----:B------:R-:W2:Y:S01]  /*bef0*/  LDCU UR5, c[0x0][0x39c] ;  /* 0x00007380ff0577ac */ /* 0x000ea20008000800 */
[C---:B----4-:R-:W-:Y:S02]  /*bf00*/  LOP3.LUT R3, R212.reuse, 0xfe, RZ, 0xfc, !PT ;  /* 0x000000fed4037812 */ /* 0x050fe400078efcff */
[----:B------:R-:W-:-:S02]  /*bf10*/  LOP3.LUT R16, R212, 0xfc, RZ, 0xfc, !PT ;  /* 0x000000fcd4107812 */ /* 0x000fc400078efcff */
[----:B------:R-:W-:Y:S02]  /*bf20*/  LOP3.LUT R4, R212, 0x100, RZ, 0xfc, !PT ;  /* 0x00000100d4047812 */ /* 0x000fe400078efcff */
[----:B0-----:R-:W-:Y:S01]  /*bf30*/  ISETP.LT.AND P1, PT, R16, UR6, !P0 ;  /* 0x0000000610007c0c */ /* 0x001fe2000c721270 */
[----:B------:R-:W0:Y:S01]  /*bf40*/  LDCU UR6, c[0x0][0x39c] ;  /* 0x00007380ff0677ac */ /* 0x000e220008000800 */
[----:B------:R-:W-:Y:S02]  /*bf50*/  PRMT R16, R5, 0x7632, R16 ;  /* 0x0000763205107816 */ /* 0x000fe40000000010 */
[----:B-1----:R-:W-:Y:S01]  /*bf60*/  LEA.HI.X.SX32 R15, R19, R88, 0x1, P6 ;  /* 0x00000058130f7211 */ /* 0x002fe200030f0eff */
[----:B------:R-:W-:-:S04]  /*bf70*/  IMAD R19, R89, 0x2, R19 ;  /* 0x0000000259137824 */ /* 0x000fc800078e0213 */
[----:B------:R-:W-:Y:S01]  /*bf80*/  IMAD R17, R89, 0x2, R19 ;  /* 0x0000000259117824 */ /* 0x000fe200078e0213 */
[----:B------:R-:W-:Y:S01]  /*bf90*/  LEA R2, P6, R19, R0, 0x1 ;  /* 0x0000000013027211 */ /* 0x000fe200078c08ff */
[----:B------:R1:W-:Y:S01]  /*bfa0*/  @P2 STG.E.U16 desc[UR24][R14.64], R5 ;  /* 0x000000050e002986 */ /* 0x0003e2000c101518 */
[----:B---3--:R-:W-:Y:S01]  /*bfb0*/  ISETP.LT.AND P2, PT, R3, UR4, !P0 ;  /* 0x0000000403007c0c */ /* 0x008fe2000c741270 */
[----:B------:R-:W3:Y:S01]  /*bfc0*/  LDCU UR4, c[0x0][0x39c] ;  /* 0x00007380ff0477ac */ /* 0x000ee20008000800 */
[----:B------:R-:W-:Y:S02]  /*bfd0*/  LEA.HI.X.SX32 R3, R19, R88, 0x1, P6 ;  /* 0x0000005813037211 */ /* 0x000fe400030f0eff */
[----:B------:R-:W-:-:S03]  /*bfe0*/  LEA R12, P6, R17, R0, 0x1 ;  /* 0x00000000110c7211 */ /* 0x000fc600078c08ff */
[----:B------:R4:W-:Y:S01]  /*bff0*/  @P3 STG.E.U16 desc[UR24][R2.64], R16 ;  /* 0x0000001002003986 */ /* 0x0009e2000c101518 */
[----:B------:R-:W-:Y:S01]  /*c000*/  LEA.HI.X.SX32 R13, R17, R88, 0x1, P6 ;  /* 0x00000058110d7211 */ /* 0x000fe200030f0eff */
[----:B------:R-:W-:Y:S01]  /*c010*/  IMAD R17, R89, 0x2, R17 ;  /* 0x0000000259117824 */ /* 0x000fe200078e0211 */
[----:B--2---:R-:W-:Y:S01]  /*c020*/  ISETP.LT.AND P3, PT, R4, UR5, !P0 ;  /* 0x0000000504007c0c */ /* 0x004fe2000c761270 */
[----:B------:R-:W2:Y:S01]  /*c030*/  LDCU UR5, c[0x0][0x39c] ;  /* 0x00007380ff0577ac */ /* 0x000ea20008000800 */
[----:B-1----:R-:W-:Y:S01]  /*c040*/  LOP3.LUT R14, R212, 0x102, RZ, 0xfc, !PT ;  /* 0x00000102d40e7812 */ /* 0x002fe200078efcff */
[----:B------:R1:W-:Y:S01]  /*c050*/  @P4 STG.E.U16 desc[UR24][R12.64], R6 ;  /* 0x000000060c004986 */ /* 0x0003e2000c101518 */
[----:B------:R-:W-:Y:S01]  /*c060*/  LEA R4, P4, R17, R0, 0x1 ;  /* 0x0000000011047211 */ /* 0x000fe200078808ff */
[----:B------:R-:W-:-:S03]  /*c070*/  IMAD R15, R89, 0x2, R17 ;  /* 0x00000002590f7824 */ /* 0x000fc600078e0211 */
[----:B------:R-:W-:Y:S02]  /*c080*/  LEA.HI.X.SX32 R5, R17, R88, 0x1, P4 ;  /* 0x0000005811057211 */ /* 0x000fe400020f0eff */
[----:B----4-:R-:W-:Y:S02]  /*c090*/  PRMT R3, R6, 0x7632, R3 ;  /* 0x0000763206037816 */ /* 0x010fe40000000003 */
[----:B------:R-:W-:Y:S02]  /*c0a0*/  LEA R2, P6, R15, R0, 0x1 ;  /* 0x000000000f027211 */ /* 0x000fe400078c08ff */
[----:B---3--:R-:W-:Y:S01]  /*c0b0*/  ISETP.LT.AND P4, PT, R14, UR4, !P0 ;  /* 0x000000040e007c0c */ /* 0x008fe2000c781270 */
[----:B------:R3:W-:Y:S01]  /*c0c0*/  @P5 STG.E.U16 desc[UR24][R4.64], R3 ;  /* 0x0000000304005986 */ /* 0x0007e2000c101518 */
[----:B------:R-:W4:Y:S01]  /*c0d0*/  LDCU UR4, c[0x0][0x39c] ;  /* 0x00007380ff0477ac */ /* 0x000f220008000800 */
[C---:B-1----:R-:W-:Y:S02]  /*c0e0*/  LOP3.LUT R6, R212.reuse, 0x106, RZ, 0xfc, !PT ;  /* 0x00000106d4067812 */ /* 0x042fe400078efcff */
[----:B------:R-:W-:-:S04]  /*c0f0*/  LOP3.LUT R14, R212, 0x104, RZ, 0xfc, !PT ;  /* 0x00000104d40e7812 */ /* 0x000fc800078efcff */
[----:B0-----:R-:W-:Y:S01]  /*c100*/  ISETP.LT.AND P5, PT, R14, UR6, !P0 ;  /* 0x000000060e007c0c */ /* 0x001fe2000c7a1270 */
[----:B------:R-:W0:Y:S01]  /*c110*/  LDCU UR6, c[0x0][0x39c] ;  /* 0x00007380ff0677ac */ /* 0x000e220008000800 */
[----:B------:R-:W-:Y:S02]  /*c120*/  LOP3.LUT R14, R212, 0x1fe, RZ, 0xfc, !PT ;  /* 0x000001fed40e7812 */ /* 0x000fe400078efcff */
[----:B---3--:R-:W-:Y:S01]  /*c130*/  LEA.HI.X.SX32 R3, R15, R88, 0x1, P6 ;  /* 0x000000580f037211 */ /* 0x008fe200030f0eff */
[----:B------:R-:W-:-:S04]  /*c140*/  IMAD R15, R89, 0x2, R15 ;  /* 0x00000002590f7824 */ /* 0x000fc800078e020f */
[----:B------:R1:W-:Y:S01]  /*c150*/  @P1 STG.E.U16 desc[UR24][R2.64], R7 ;  /* 0x0000000702001986 */ /* 0x0003e2000c101518 */
[----:B------:R-:W-:Y:S01]  /*c160*/  LEA R12, P6, R15, R0, 0x1 ;  /* 0x000000000f0c7211 */ /* 0x000fe200078c08ff */
[----:B------:R-:W-:Y:S01]  /*c170*/  IMAD R17, R89, 0x2, R15 ;  /* 0x0000000259117824 */ /* 0x000fe200078e020f */
[----:B--2---:R-:W-:Y:S01]  /*c180*/  ISETP.LT.AND P1, PT, R6, UR5, !P0 ;  /* 0x0000000506007c0c */ /* 0x004fe2000c721270 */
[----:B------:R-:W2:Y:S01]  /*c190*/  LDCU UR5, c[0x0][0x39c] ;  /* 0x00007380ff0577ac */ /* 0x000ea20008000800 */
[----:B------:R-:W-:Y:S02]  /*c1a0*/  LEA.HI.X.SX32 R13, R15, R88, 0x1, P6 ;  /* 0x000000580f0d7211 */ /* 0x000fe400030f0eff */
[C---:B------:R-:W-:Y:S02]  /*c1b0*/  LEA R4, P6, R17.reuse, R0, 0x1 ;  /* 0x0000000011047211 */ /* 0x040fe400078c08ff */
[----:B------:R-:W-:Y:S02]  /*c1c0*/  LOP3.LUT R6, R212, 0x108, RZ, 0xfc, !PT ;  /* 0x00000108d4067812 */ /* 0x000fe400078efcff */
[----:B------:R-:W-:Y:S01]  /*c1d0*/  LEA.HI.X.SX32 R5, R17, R88, 0x1, P6 ;  /* 0x0000005811057211 */ /* 0x000fe200030f0eff */
[----:B------:R-:W-:Y:S01]  /*c1e0*/  IMAD R17, R89, 0x2, R17 ;  /* 0x0000000259117824 */ /* 0x000fe200078e0211 */
[----:B-1----:R-:W-:-:S02]  /*c1f0*/  PRMT R3, R7, 0x7632, R3 ;  /* 0x0000763207037816 */ /* 0x002fc40000000003 */
[----:B------:R-:W-:Y:S01]  /*c200*/  PRMT R7, R24, 0x7632, R7 ;  /* 0x0000763218077816 */ /* 0x000fe20000000007 */
        /* <DEDUP_REMOVED lines=8> */
[----:B--2---:R-:W-:Y:S01]  /*c290*/  ISETP.LT.AND P3, PT, R6, UR5, !P0 ;  /* 0x0000000506007c0c */ /* 0x004fe2000c761270 */
[----:B------:R-:W1:Y:S01]  /*c2a0*/  LDCU UR5, c[0x0][0x39c] ;  /* 0x00007380ff0577ac */ /* 0x000e620008000800 */
[----:B------:R-:W-:Y:S01]  /*c2b0*/  LEA R6, P6, R15, R0, 0x1 ;  /* 0x000000000f067211 */ /* 0x000fe200078c08ff */
[----:B------:R2:W-:Y:S01]  /*c2c0*/  @P4 STG.E.U16 desc[UR24][R2.64], R7 ;  /* 0x0000000702004986 */ /* 0x0005e2000c101518 */
[C---:B----4-:R-:W-:Y:S02]  /*c2d0*/  LOP3.LUT R5, R212.reuse, 0x10e, RZ, 0xfc, !PT ;  /* 0x0000010ed4057812 */ /* 0x050fe400078efcff */
[----:B------:R-:W-:-:S04]  /*c2e0*/  LOP3.LUT R12, R212, 0x10c, RZ, 0xfc, !PT ;  /* 0x0000010cd40c7812 */ /* 0x000fc800078efcff */
[----:B0-----:R-:W-:Y:S01]  /*c2f0*/  ISETP.LT.AND P4, PT, R12, UR6, !P0 ;  /* 0x000000060c007c0c */ /* 0x001fe2000c781270 */
        /* <DEDUP_REMOVED lines=8> */
[----:B------:R-:W3:Y:S01]  /*c380*/  LDCU UR4, c[0x0][0x39c] ;  /* 0x00007380ff0477ac */ /* 0x000ee20008000800 */
[----:B------:R-:W-:Y:S02]  /*c390*/  LEA.HI.X.SX32 R5, R15, R88, 0x1, P6 ;  /* 0x000000580f057211 */ /* 0x000fe400030f0eff */
[----:B------:R-:W-:-:S04]  /*c3a0*/  LEA R2, P6, R13, R0, 0x1 ;  /* 0x000000000d027211 */ /* 0x000fc800078c08ff */
[----:B------:R-:W-:Y:S01]  /*c3b0*/  LEA.HI.X.SX32 R3, R13, R88, 0x1, P6 ;  /* 0x000000580d037211 */ /* 0x000fe200030f0eff */
[----:B------:R-:W-:Y:S01]  /*c3c0*/  IMAD R13, R89, 0x2, R13 ;  /* 0x00000002590d7824 */ /* 0x000fe200078e020d */
[----:B--2---:R-:W-:-:S03]  /*c3d0*/  PRMT R7, R25, 0x7632, R7 ;  /* 0x0000763219077816 */ /* 0x004fc60000000007 */
[----:B------:R-:W-:Y:S02]  /*c3e0*/  IMAD R15, R89, 0x2, R13 ;  /* 0x00000002590f7824 */ /* 0x000fe400078e020d */
[----:B------:R2:W-:Y:S01]  /*c3f0*/  @P1 STG.E.U16 desc[UR24][R4.64], R7 ;  /* 0x0000000704001986 */ /* 0x0005e2000c101518 */
[----:B-1----:R-:W-:Y:S01]  /*c400*/  ISETP.LT.AND P1, PT, R12, UR5, !P0 ;  /* 0x000000050c007c0c */ /* 0x002fe2000c721270 */
[----:B------:R-:W1:Y:S01]  /*c410*/  LDCU UR5, c[0x0][0x39c] ;  /* 0x00007380ff0577ac */ /* 0x000e620008000800 */
[----:B------:R-:W-:Y:S01]  /*c420*/  LOP3.LUT R12, R212, 0x112, RZ, 0xfc, !PT ;  /* 0x00000112d40c7812 */ /* 0x000fe200078efcff */
[----:B------:R4:W-:Y:S01]  /*c430*/  @P2 STG.E.U16 desc[UR24][R2.64], R26 ;  /* 0x0000001a02002986 */ /* 0x0009e2000c101518 */
[----:B------:R-:W-:-:S04]  /*c440*/  LEA R6, P2, R13, R0, 0x1 ;  /* 0x000000000d067211 */ /* 0x000fc800078408ff */
[----:B--2---:R-:W-:Y:S02]  /*c450*/  LEA.HI.X.SX32 R7, R13, R88, 0x1, P2 ;  /* 0x000000580d077211 */ /* 0x004fe400010f0eff */
[----:B------:R-:W-:Y:S02]  /*c460*/  PRMT R5, R26, 0x7632, R5 ;  /* 0x000076321a057816 */ /* 0x000fe40000000005 */
[----:B------:R-:W-:Y:S02]  /*c470*/  LEA R4, P6, R15, R0, 0x1 ;  /* 0x000000000f047211 */ /* 0x000fe400078c08ff */
[----:B---3--:R-:W-:Y:S01]  /*c480*/  ISETP.LT.AND P2, PT, R12, UR4, !P0 ;  /* 0x000000040c007c0c */ /* 0x008fe2000c741270 */
[----:B------:R2:W-:Y:S01]  /*c490*/  @P3 STG.E.U16 desc[UR24][R6.64], R5 ;  /* 0x0000000506003986 */ /* 0x0005e2000c101518 */
[----:B------:R-:W3:Y:S01]  /*c4a0*/  LDCU UR4, c[0x0][0x39c] ;  /* 0x00007380ff0477ac */ /* 0x000ee20008000800 */
        /* <DEDUP_REMOVED lines=10> */
[----:B-1----:R-:W-:Y:S01]  /*c550*/  ISETP.LT.AND P4, PT, R3, UR5, !P0 ;  /* 0x0000000503007c0c */ /* 0x002fe2000c781270 */
[----:B------:R-:W1:Y:S01]  /*c560*/  LDCU UR5, c[0x0][0x39c] ;  /* 0x00007380ff0577ac */ /* 0x000e620008000800 */
        /* <DEDUP_REMOVED lines=15> */
[----:B-1----:R-:W-:Y:S01]  /*c660*/  ISETP.LT.AND P1, PT, R12, UR5, !P0 ;  /* 0x000000050c007c0c */ /* 0x002fe2000c721270 */
[----:B------:R1:W-:Y:S01]  /*c670*/  @P2 STG.E.U16 desc[UR24][R4.64], R3 ;  /* 0x0000000304002986 */ /* 0x0003e2000c101518 */
[----:B------:R-:W2:Y:S01]  /*c680*/  LDCU UR5, c[0x0][0x39c] ;  /* 0x00007380ff0577ac */ /* 0x000ea20008000800 */
[C---:B----4-:R-:W-:Y:S02]  /*c690*/  LOP3.LUT R7, R212.reuse, 0x11e, RZ, 0xfc, !PT ;  /* 0x0000011ed4077812 */ /* 0x050fe400078efcff */
[----:B------:R-:W-:-:S04]  /*c6a0*/  LOP3.LUT R12, R212, 0x11c, RZ, 0xfc, !PT ;  /* 0x0000011cd40c7812 */ /* 0x000fc800078efcff */
[----:B0-----:R-:W-:Y:S01]  /*c6b0*/  ISETP.LT.AND P2, PT, R12, UR6, !P0 ;  /* 0x000000060c007c0c */ /* 0x001fe2000c741270 */
[----:B------:R-:W0:Y:S01]  /*c6c0*/  LDCU UR6, c[0x0][0x39c] ;  /* 0x00007380ff0677ac */ /* 0x000e220008000800 */
[----:B------:R-:W-:Y:S02]  /*c6d0*/  LOP3.LUT R12, R212, 0x120, RZ, 0xfc, !PT ;  /* 0x00000120d40c7812 */ /* 0x000fe400078efcff */
        /* <DEDUP_REMOVED lines=11> */
[----:B-1----:R-:W-:-:S03]  /*c790*/  PRMT R3, R33, 0x7632, R3 ;  /* 0x0000763221037816 */ /* 0x002fc60000000003 */
[----:B------:R-:W-:Y:S02]  /*c7a0*/  IMAD R15, R89, 0x2, R13 ;  /* 0x00000002590f7824 */ /* 0x000fe400078e020d */
[----:B------:R1:W-:Y:S01]  /*c7b0*/  @P4 STG.E.U16 desc[UR24][R6.64], R3 ;  /* 0x0000000306004986 */ /* 0x0003e2000c101518 */
[----:B--2---:R-:W-:Y:S01]  /*c7c0*/  ISETP.LT.AND P4, PT, R12, UR5, !P0 ;  /* 0x000000050c007c0c */ /* 0x004fe2000c781270 */
[----:B------:R-:W2:Y:S01]  /*c7d0*/  LDCU UR5, c[0x0][0x39c] ;  /* 0x00007380ff0577ac */ /* 0x000ea20008000800 */
[----:B------:R-:W-:Y:S01]  /*c7e0*/  LOP3.LUT R12, R212, 0x122, RZ, 0xfc, !PT ;  /* 0x00000122d40c7812 */ /* 0x000fe200078efcff */
[----:B------:R4:W-:Y:S01]  /*c7f0*/  @P5 STG.E.U16 desc[UR24][R4.64], R34 ;  /* 0x0000002204005986 */ /* 0x0009e2000c101518 */
[----:B------:R-:W-:-:S04]  /*c800*/  LEA R2, P5, R13, R0, 0x1 ;  /* 0x000000000d027211 */ /* 0x000fc800078a08ff */
[----:B-1----:R-:W-:Y:S02]  /*c810*/  LEA.HI.X.SX32 R3, R13, R88, 0x1, P5 ;  /* 0x000000580d037211 */ /* 0x002fe400028f0eff */
        /* <DEDUP_REMOVED lines=15> */
[----:B--2---:R-:W-:Y:S01]  /*c910*/  ISETP.LT.AND P2, PT, R5, UR5, !P0 ;  /* 0x0000000505007c0c */ /* 0x004fe2000c741270 */
        /* <DEDUP_REMOVED lines=8> */
[----:B---3--:R-:W-:Y:S01]  /*c9a0*/  ISETP.LT.AND P3, PT, R12, UR4, !P0 ;  /* 0x000000040c007c0c */ /* 0x008fe2000c761270 */
        /* <DEDUP_REMOVED lines=750> */
[----:B------:R-:W-:Y:S01]  /*f890*/  LOP3.LUT R8, R212, 0x1f2, RZ, 0xfc, !PT ;  /* 0x000001f2d4087812 */ /* 0x000fe200078efcff */
[----:B------:R0:W-:Y:S01]  /*f8a0*/  @P4 STG.E.U16 desc[UR24][R6.64], R10 ;  /* 0x0000000a06004986 */ /* 0x0001e2000c101518 */
[----:B-1----:R-:W-:Y:S01]  /*f8b0*/  LEA R4, P4, R13, R0, 0x1 ;  /* 0x000000000d047211 */ /* 0x002fe200078808ff */
[----:B------:R-:W-:-:S03]  /*f8c0*/  IMAD R9, R89, 0x2, R13 ;  /* 0x0000000259097824 */ /* 0x000fc600078e020d */
[----:B------:R-:W-:Y:S02]  /*f8d0*/  LEA.HI.X.SX32 R5, R13, R88, 0x1, P4 ;  /* 0x000000580d057211 */ /* 0x000fe400020f0eff */
[----:B----4-:R-:W-:Y:S02]  /*f8e0*/  PRMT R3, R10, 0x7632, R3 ;  /* 0x000076320a037816 */ /* 0x010fe40000000003 */
[----:B------:R-:W-:Y:S02]  /*f8f0*/  LEA R2, P6, R9, R0, 0x1 ;  /* 0x0000000009027211 */ /* 0x000fe400078c08ff */
[----:B---3--:R-:W-:Y:S01]  /*f900*/  ISETP.LT.AND P4, PT, R8, UR4, !P0 ;  /* 0x0000000408007c0c */ /* 0x008fe2000c781270 */
[----:B------:R1:W-:Y:S01]  /*f910*/  @P5 STG.E.U16 desc[UR24][R4.64], R3 ;  /* 0x0000000304005986 */ /* 0x0003e2000c101518 */
[C---:B0-----:R-:W-:Y:S01]  /*f920*/  LOP3.LUT R7, R212.reuse, 0x1f6, RZ, 0xfc, !PT ;  /* 0x000001f6d4077812 */ /* 0x041fe200078efcff */
[----:B------:R-:W0:Y:S01]  /*f930*/  LDCU UR4, c[0x0][0x39c] ;  /* 0x00007380ff0477ac */ /* 0x000e220008000800 */
[----:B------:R-:W-:-:S04]  /*f940*/  LOP3.LUT R8, R212, 0x1f4, RZ, 0xfc, !PT ;  /* 0x000001f4d4087812 */ /* 0x000fc800078efcff */
[----:B------:R-:W-:Y:S01]  /*f950*/  ISETP.LT.AND P5, PT, R8, UR6, !P0 ;  /* 0x0000000608007c0c */ /* 0x000fe2000c7a1270 */
[----:B------:R-:W3:Y:S01]  /*f960*/  LDCU UR6, c[0x0][0x39c] ;  /* 0x00007380ff0677ac */ /* 0x000ee20008000800 */
        /* <DEDUP_REMOVED lines=8> */
[----:B------:R-:W-:Y:S01]  /*f9f0*/  LEA.HI.X.SX32 R7, R9, R88, 0x1, P6 ;  /* 0x0000005809077211 */ /* 0x000fe200030f0eff */
[----:B------:R-:W-:Y:S01]  /*fa00*/  IMAD R9, R89, 0x2, R13 ;  /* 0x0000000259097824 */ /* 0x000fe200078e020d */
[----:B------:R-:W-:-:S04]  /*fa10*/  LEA R4, P6, R13, R0, 0x1 ;  /* 0x000000000d047211 */ /* 0x000fc800078c08ff */
[----:B------:R-:W-:Y:S02]  /*fa20*/  LEA.HI.X.SX32 R5, R13, R88, 0x1, P6 ;  /* 0x000000580d057211 */ /* 0x000fe400030f0eff */
[----:B-1----:R-:W-:Y:S01]  /*fa30*/  PRMT R3, R11, 0x7632, R3 ;  /* 0x000076320b037816 */ /* 0x002fe20000000003 */
[----:B------:R-:W-:-:S04]  /*fa40*/  IMAD R11, R89, 0x2, R9 ;  /* 0x00000002590b7824 */ /* 0x000fc800078e0209 */
[----:B------:R1:W-:Y:S01]  /*fa50*/  @P2 STG.E.U16 desc[UR24][R6.64], R3 ;  /* 0x0000000306002986 */ /* 0x0003e2000c101518 */
[----:B------:R-:W-:Y:S01]  /*fa60*/  IMAD R13, R89, 0x2, R11 ;  /* 0x00000002590d7824 */ /* 0x000fe200078e020b */
[----:B0-----:R-:W-:Y:S01]  /*fa70*/  ISETP.LT.AND P2, PT, R8, UR4, !P0 ;  /* 0x0000000408007c0c */ /* 0x001fe2000c741270 */
[----:B------:R-:W0:Y:S01]  /*fa80*/  LDCU UR4, c[0x0][0x39c] ;  /* 0x00007380ff0477ac */ /* 0x000e220008000800 */
[----:B-----5:R4:W-:Y:S01]  /*fa90*/  @P3 STG.E.U16 desc[UR24][R4.64], R196 ;  /* 0x000000c404003986 */ /* 0x0209e2000c101518 */
[C---:B------:R-:W-:Y:S02]  /*faa0*/  LEA R2, P3, R9.reuse, R0, 0x1 ;  /* 0x0000000009027211 */ /* 0x040fe400078608ff */
[C---:B------:R-:W-:Y:S02]  /*fab0*/  LOP3.LUT R8, R212.reuse, 0x1fa, RZ, 0xfc, !PT ;  /* 0x000001fad4087812 */ /* 0x040fe400078efcff */
[----:B------:R-:W-:Y:S02]  /*fac0*/  LOP3.LUT R212, R212, 0x1fc, RZ, 0xfc, !PT ;  /* 0x000001fcd4d47812 */ /* 0x000fe400078efcff */
[----:B-1----:R-:W-:Y:S01]  /*fad0*/  LEA.HI.X.SX32 R3, R9, R88, 0x1, P3 ;  /* 0x0000005809037211 */ /* 0x002fe200018f0eff */
[----:B------:R-:W-:Y:S01]  /*fae0*/  IMAD R9, R89, 0x2, R13 ;  /* 0x0000000259097824 */ /* 0x000fe200078e020d */
[----:B--2---:R-:W-:-:S02]  /*faf0*/  ISETP.LT.AND P3, PT, R8, UR5, !P0 ;  /* 0x0000000508007c0c */ /* 0x004fc4000c761270 */
[----:B----4-:R-:W-:Y:S01]  /*fb00*/  PRMT R5, R196, 0x7632, R5 ;  /* 0x00007632c4057816 */ /* 0x010fe20000000005 */
[----:B------:R-:W-:Y:S01]  /*fb10*/  IMAD R15, R89, 0x2, R9 ;  /* 0x00000002590f7824 */ /* 0x000fe200078e0209 */
[----:B------:R-:W-:-:S03]  /*fb20*/  LEA R6, P6, R13, R0, 0x1 ;  /* 0x000000000d067211 */ /* 0x000fc600078c08ff */
[----:B------:R1:W-:Y:S01]  /*fb30*/  @P4 STG.E.U16 desc[UR24][R2.64], R5 ;  /* 0x0000000502004986 */ /* 0x0003e2000c101518 */
[----:B------:R-:W-:Y:S01]  /*fb40*/  LEA R4, P4, R11, R0, 0x1 ;  /* 0x000000000b047211 */ /* 0x000fe200078808ff */
[----:B------:R-:W-:Y:S01]  /*fb50*/  IMAD R17, R89, 0x2, R15 ;  /* 0x0000000259117824 */ /* 0x000fe200078e020f */
[----:B------:R-:W-:Y:S02]  /*fb60*/  LEA.HI.X.SX32 R7, R13, R88, 0x1, P6 ;  /* 0x000000580d077211 */ /* 0x000fe400030f0eff */
[----:B------:R-:W-:Y:S01]  /*fb70*/  LEA R10, P6, R15, R0, 0x1 ;  /* 0x000000000f0a7211 */ /* 0x000fe200078c08ff */
[----:B------:R-:W-:Y:S01]  /*fb80*/  IMAD R89, R89, 0x2, R17 ;  /* 0x0000000259597824 */ /* 0x000fe200078e0211 */
[----:B-1----:R-:W-:Y:S02]  /*fb90*/  LEA.HI.X.SX32 R5, R11, R88, 0x1, P4 ;  /* 0x000000580b057211 */ /* 0x002fe400020f0eff */
[----:B------:R-:W-:Y:S02]  /*fba0*/  LEA R8, P4, R9, R0, 0x1 ;  /* 0x0000000009087211 */ /* 0x000fe400078808ff */
[-C--:B------:R-:W-:Y:S01]  /*fbb0*/  LEA.HI.X.SX32 R11, R15, R88.reuse, 0x1, P6 ;  /* 0x000000580f0b7211 */ /* 0x080fe200030f0eff */
[----:B------:R1:W-:Y:S01]  /*fbc0*/  @P5 STG.E.U16 desc[UR24][R4.64], R197 ;  /* 0x000000c504005986 */ /* 0x0003e2000c101518 */
[----:B------:R-:W-:-:S02]  /*fbd0*/  LEA.HI.X.SX32 R9, R9, R88, 0x1, P4 ;  /* 0x0000005809097211 */ /* 0x000fc400020f0eff */
[-C--:B------:R-:W-:Y:S02]  /*fbe0*/  LEA R12, P4, R89, R0.reuse, 0x1 ;  /* 0x00000000590c7211 */ /* 0x080fe400078808ff */
[----:B------:R-:W-:Y:S02]  /*fbf0*/  LEA R2, P6, R17, R0, 0x1 ;  /* 0x0000000011027211 */ /* 0x000fe400078c08ff */
[----:B------:R-:W-:Y:S02]  /*fc00*/  LEA.HI.X.SX32 R13, R89, R88, 0x1, P4 ;  /* 0x00000058590d7211 */ /* 0x000fe400020f0eff */
[----:B---3--:R-:W-:Y:S02]  /*fc10*/  ISETP.LT.AND P4, PT, R14, UR6, !P0 ;  /* 0x000000060e007c0c */ /* 0x008fe4000c781270 */
[----:B0-----:R-:W-:Y:S02]  /*fc20*/  ISETP.LT.AND P0, PT, R212, UR4, !P0 ;  /* 0x00000004d4007c0c */ /* 0x001fe4000c701270 */
[----:B------:R-:W-:-:S02]  /*fc30*/  PRMT R0, R197, 0x7632, R0 ;  /* 0x00007632c5007816 */ /* 0x000fc40000000000 */
[----:B-1----:R-:W-:Y:S02]  /*fc40*/  PRMT R5, R198, 0x7632, R5 ;  /* 0x00007632c6057816 */ /* 0x002fe40000000005 */
[----:B------:R-:W-:Y:S01]  /*fc50*/  LEA.HI.X.SX32 R3, R17, R88, 0x1, P6 ;  /* 0x0000005811037211 */ /* 0x000fe200030f0eff */
[----:B------:R0:W-:Y:S04]  /*fc60*/  @P1 STG.E.U16 desc[UR24][R6.64], R0 ;  /* 0x0000000006001986 */ /* 0x0001e8000c101518 */
[----:B------:R1:W-:Y:S04]  /*fc70*/  @P2 STG.E.U16 desc[UR24][R8.64], R198 ;  /* 0x000000c608002986 */ /* 0x0003e8000c101518 */
[----:B------:R1:W-:Y:S01]  /*fc80*/  @P3 STG.E.U16 desc[UR24][R10.64], R5 ;  /* 0x000000050a003986 */ /* 0x0003e2000c101518 */
[----:B0-----:R-:W-:-:S03]  /*fc90*/  PRMT R7, R199, 0x7632, R7 ;  /* 0x00007632c7077816 */ /* 0x001fc60000000007 */
[----:B------:R1:W-:Y:S04]  /*fca0*/  @P0 STG.E.U16 desc[UR24][R2.64], R199 ;  /* 0x000000c702000986 */ /* 0x0003e8000c101518 */
[----:B------:R1:W-:Y:S01]  /*fcb0*/  @P4 STG.E.U16 desc[UR24][R12.64], R7 ;  /* 0x000000070c004986 */ /* 0x0003e2000c101518 */
[----:B------:R-:W-:Y:S06]  /*fcc0*/  BAR.SYNC.DEFER_BLOCKING 0x0 ;  /* 0x0000000000007b1d */ /* 0x000fec0000010000 */
[----:B------:R-:W-:Y:S05]  /*fcd0*/  BRA.U UP0, `(.L_x_13) ;  /* 0x0000000100a07547 */ /* 0x000fea000b800000 */
[----:B------:R-:W0:Y:S01]  /*fce0*/  S2UR UR5, SR_CgaCtaId ;  /* 0x00000000000579c3 */ /* 0x000e220000008800 */
[----:B------:R-:W-:Y:S01]  /*fcf0*/  NOP ;  /* 0x0000000000007918 */ /* 0x000fe20000000000 */
[----:B------:R-:W-:Y:S01]  /*fd00*/  UMOV UR4, 0x50 ;  /* 0x0000005000047882 */ /* 0x000fe20000000000 */
[----:B------:R-:W-:Y:S02]  /*fd10*/  IMAD.U32 R0, RZ, RZ, UR10 ;  /* 0x0000000aff007e24 */ /* 0x000fe4000f8e00ff */
[----:B-1----:R-:W-:Y:S02]  /*fd20*/  IMAD.MOV.U32 R3, RZ, RZ, 0xff ;  /* 0x000000ffff037424 */ /* 0x002fe400078e00ff */
[----:B------:R-:W-:Y:S01]  /*fd30*/  IMAD.MOV.U32 R7, RZ, RZ, 0x1 ;  /* 0x00000001ff077424 */ /* 0x000fe200078e00ff */
[----:B------:R-:W-:-:S04]  /*fd40*/  LOP3.LUT R0, R0, 0xffff, RZ, 0xc0, !PT ;  /* 0x0000ffff00007812 */ /* 0x000fc800078ec0ff */
[----:B------:R-:W-:-:S05]  /*fd50*/  SHF.R.U32.HI R0, RZ, 0x5, R0 ;  /* 0x00000005ff007819 */ /* 0x000fca0000011600 */
[----:B------:R-:W-:Y:S01]  /*fd60*/  VIADD R2, R0, 0x10 ;  /* 0x0000001000027836 */ /* 0x000fe20000000000 */
[----:B------:R-:W-:Y:S01]  /*fd70*/  SHF.L.U32 R0, R3, R0, RZ ;  /* 0x0000000003007219 */ /* 0x000fe200000006ff */
[----:B0-----:R-:W-:-:S03]  /*fd80*/  ULEA UR6, UR5, UR4, 0x18 ;  /* 0x0000000405067291 */ /* 0x001fc6000f8ec0ff */
[----:B------:R-:W-:-:S04]  /*fd90*/  SHF.L.U32 R3, R7, R2, RZ ;  /* 0x0000000207037219 */ /* 0x000fc800000006ff */
[----:B------:R-:W-:Y:S02]  /*fda0*/  LOP3.LUT R0, R3, R0, RZ, 0xfc, !PT ;  /* 0x0000000003007212 */ /* 0x000fe400078efcff */
[----:B------:R-:W0:Y:S02]  /*fdb0*/  LDS R5, [UR6] ;  /* 0x00000006ff057984 */ /* 0x000e240008000800 */
[C---:B------:R-:W-:Y:S02]  /*fdc0*/  LOP3.LUT R2, R0.reuse, 0xffff, RZ, 0xc0, !PT ;  /* 0x0000ffff00027812 */ /* 0x040fe400078ec0ff */
[----:B0-----:R-:W-:-:S04]  /*fdd0*/  LOP3.LUT R3, R0, 0xffff, R5, 0x80, !PT ;  /* 0x0000ffff00037812 */ /* 0x001fc800078e8005 */
[----:B------:R-:W-:-:S13]  /*fde0*/  ISETP.NE.AND P0, PT, R3, R2, PT ;  /* 0x000000020300720c */ /* 0x000fda0003f05270 */
[----:B------:R-:W-:Y:S05]  /*fdf0*/  @P0 BRA `(.L_x_14) ;  /* 0x0000000000500947 */ /* 0x000fea0003800000 */
[----:B------:R-:W-:Y:S02]  /*fe00*/  SHF.R.U32.HI R5, RZ, 0x10, R5 ;  /* 0x00000010ff057819 */ /* 0x000fe40000011605 */
[----:B------:R-:W-:-:S04]  /*fe10*/  SHF.R.U32.HI R2, RZ, 0x10, R0 ;  /* 0x00000010ff027819 */ /* 0x000fc80000011600 */
[----:B------:R-:W-:-:S04]  /*fe20*/  LOP3.LUT R5, R5, R2, RZ, 0xc0, !PT ;  /* 0x0000000205057212 */ /* 0x000fc800078ec0ff */
[----:B------:R-:W-:-:S13]  /*fe30*/  ISETP.NE.AND P0, PT, R5, R2, PT ;  /* 0x000000020500720c */ /* 0x000fda0003f05270 */
[----:B------:R-:W-:Y:S05]  /*fe40*/  @P0 BRA `(.L_x_15) ;  /* 0x0000000000300947 */ /* 0x000fea0003800000 */
[----:B------:R-:W-:Y:S01]  /*fe50*/  R2UR UR4, R0 ;  /* 0x00000000000472ca */ /* 0x000fe200000e0000 */
[----:B------:R-:W-:Y:S01]  /*fe60*/  VOTEU.ANY UR5, UPT, PT ;  /* 0x0000000000057886 */ /* 0x000fe200038e0100 */
[----:B------:R-:W0:Y:S01]  /*fe70*/  S2R R0, SR_LANEID ;  /* 0x0000000000007919 */ /* 0x000e220000000000 */
[----:B------:R-:W-:-:S10]  /*fe80*/  UFLO.U32 UR5, UR5 ;  /* 0x00000005000572bd */ /* 0x000fd400080e0000 */
[----:B------:R-:W-:-:S06]  /*fe90*/  ULOP3.LUT UR4, URZ, UR4, URZ, 0x33, !UPT ;  /* 0x00000004ff047292 */ /* 0x000fcc000f8e33ff */
[----:B------:R-:W-:-:S04]  /*fea0*/  IMAD.U32 R2, RZ, RZ, UR4 ;  /* 0x00000004ff027e24 */ /* 0x000fc8000f8e00ff */
[----:B------:R-:W1:Y:S02]  /*feb0*/  REDUX UR7, R2 ;  /* 0x00000000020773c4 */ /* 0x000e640000000000 */
[----:B------:R2:W-:Y:S01]  /*fec0*/  UTCATOMSWS.AND URZ, UR4 ;  /* 0x0000000400ff79e3 */ /* 0x0005e20008000000 */
[----:B0-----:R-:W-:Y:S01]  /*fed0*/  ISETP.EQ.U32.AND P0, PT, R0, UR5, PT ;  /* 0x0000000500007c0c */ /* 0x001fe2000bf02070 */
[----:B-1----:R-:W-:-:S12]  /*fee0*/  IMAD.U32 R0, RZ, RZ, UR7 ;  /* 0x00000007ff007e24 */ /* 0x002fd8000f8e00ff */
[----:B------:R2:W-:Y:S01]  /*fef0*/  @P0 ATOMS.AND RZ, [UR6], R0 ;  /* 0x00000000ffff098c */ /* 0x0005e2000a800006 */
[----:B------:R-:W-:Y:S05]  /*ff00*/  BRA `(.L_x_13) ;  /* 0x0000000000147947 */ /* 0x000fea0003800000 */
.L_x_15:
[----:B------:R-:W-:-:S07]  /*ff10*/  MOV R2, 0xff30 ;  /* 0x0000ff3000027802 */ /* 0x000fce0000000f00 */
[----:B------:R-:W-:Y:S05]  /*ff20*/  CALL.REL.NOINC `($__internal_0_$__cuda_sm10x_tcgen05_guardrail_trap_col_being_dealloced_not_returned_by_alloc) ;  /* 0x00000000002c7944 */ /* 0x000fea0003c00000 */
[----:B------:R-:W-:Y:S05]  /*ff30*/  BRA `(.L_x_13) ;  /* 0x0000000000087947 */ /* 0x000fea0003800000 */
.L_x_14:
[----:B------:R-:W-:-:S07]  /*ff40*/  MOV R2, 0xff60 ;  /* 0x0000ff6000027802 */ /* 0x000fce0000000f00 */
[----:B------:R-:W-:Y:S05]  /*ff50*/  CALL.REL.NOINC `($__internal_2_$__cuda_sm10x_tcgen05_guardrail_trap_unallocated_columns_being_dealloced) ;  /* 0x0000000000387944 */ /* 0x000fea0003c00000 */
.L_x_13:
[----:B------:R-:W-:Y:S01]  /*ff60*/  NOP ;  /* 0x0000000000007918 */ /* 0x000fe20000000000 */
[----:B--2---:R-:W-:Y:S05]  /*ff70*/  EXIT ;  /* 0x000000000000794d */ /* 0x004fea0003800000 */
.L_x_8:
[----:B------:R-:W0:Y:S02]  /*ff80*/  SYNCS.PHASECHK.TRANS64.TRYWAIT P2, [UR13], R140 ;  /* 0x0000008cff0075a7 */ /* 0x000e24000804110d */
[----:B0-----:R-:W-:Y:S05]  /*ff90*/  @!P2 BRA `(.L_x_8) ;  /* 0xfffffffc00f8a947 */ /* 0x001fea000383ffff */
[----:B------:R-:W-:Y:S05]  /*ffa0*/  BRA `(.L_x_16) ;  /* 0xffffff6400547947 */ /* 0x000fea000383ffff */
.L_x_12:
[----:B------:R-:W1:Y:S02]  /*ffb0*/  SYNCS.PHASECHK.TRANS64.TRYWAIT P0, [UR13], R2 ;  /* 0x00000002ff0075a7 */ /* 0x000e64000800110d */
[----:B-1----:R-:W-:Y:S05]  /*ffc0*/  @!P0 BRA `(.L_x_12) ;  /* 0xfffffffc00f88947 */ /* 0x002fea000383ffff */
[----:B------:R-:W-:Y:S05]  /*ffd0*/  BRA `(.L_x_11) ;  /* 0xffffff7400587947 */ /* 0x000fea000383ffff */
        .weak           $__internal_0_$__cuda_sm10x_tcgen05_guardrail_trap_col_being_dealloced_not_returned_by_alloc
        .type           $__internal_0_$__cuda_sm10x_tcgen05_guardrail_trap_col_being_dealloced_not_returned_by_alloc,@function
        .size           $__internal_0_$__cuda_sm10x_tcgen05_guardrail_trap_col_being_dealloced_not_returned_by_alloc,($__internal_1_$__cuda_sm10x_tcgen05_guardrail_trap_phase_invalid_during_alloc - $__internal_0_$__cuda_sm10x_tcgen05_guardrail_trap_col_being_dealloced_not_returned_by_alloc)
$__internal_0_$__cuda_sm10x_tcgen05_guardrail_trap_col_being_dealloced_not_returned_by_alloc:
[----:B------:R-:W-:Y:S05]  /*ffe0*/  BPT.TRAP 0x1 ;  /* 0x000000040000795c */ /* 0x000fea0000300000 */
[----:B------:R-:W-:-:S04]  /*fff0*/  IMAD.MOV.U32 R3, RZ, RZ, 0x0 ;  /* 0x00000000ff037424 */ /* 0x000fc800078e00ff */
[----:B------:R-:W-:Y:S05]  /*10000*/  RET.REL.NODEC R2 `(matmul_kernel) ;  /* 0xfffffefc02fc7950 */ /* 0x000fea0003c3ffff */
        .weak           $__internal_1_$__cuda_sm10x_tcgen05_guardrail_trap_phase_invalid_during_alloc
        .type           $__internal_1_$__cuda_sm10x_tcgen05_guardrail_trap_phase_invalid_during_alloc,@function
        .size           $__internal_1_$__cuda_sm10x_tcgen05_guardrail_trap_phase_invalid_during_alloc,($__internal_2_$__cuda_sm10x_tcgen05_guardrail_trap_unallocated_columns_being_dealloced - $__internal_1_$__cuda_sm10x_tcgen05_guardrail_trap_phase_invalid_during_alloc)
$__internal_1_$__cuda_sm10x_tcgen05_guardrail_trap_phase_invalid_during_alloc:
[----:B------:R-:W-:Y:S05]  /*10010*/  BPT.TRAP 0x1 ;  /* 0x000000040000795c */ /* 0x000fea0000300000 */
[----:B------:R-:W-:-:S04]  /*10020*/  IMAD.MOV.U32 R3, RZ, RZ, 0x0 ;  /* 0x00000000ff037424 */ /* 0x000fc800078e00ff */
[----:B------:R-:W-:Y:S05]  /*10030*/  RET.REL.NODEC R2 `(matmul_kernel) ;  /* 0xfffffefc02f07950 */ /* 0x000fea0003c3ffff */
        .weak           $__internal_2_$__cuda_sm10x_tcgen05_guardrail_trap_unallocated_columns_being_dealloced
        .type           $__internal_2_$__cuda_sm10x_tcgen05_guardrail_trap_unallocated_columns_being_dealloced,@function
        .size           $__internal_2_$__cuda_sm10x_tcgen05_guardrail_trap_unallocated_columns_being_dealloced,(.L_x_20 - $__internal_2_$__cuda_sm10x_tcgen05_guardrail_trap_unallocated_columns_being_dealloced)
$__internal_2_$__cuda_sm10x_tcgen05_guardrail_trap_unallocated_columns_being_dealloced:
[----:B------:R-:W-:Y:S05]  /*10040*/  BPT.TRAP 0x1 ;  /* 0x000000040000795c */ /* 0x000fea0000300000 */
[----:B------:R-:W-:-:S04]  /*10050*/  IMAD.MOV.U32 R3, RZ, RZ, 0x0 ;  /* 0x00000000ff037424 */ /* 0x000fc800078e00ff */
[----:B------:R-:W-:Y:S05]  /*10060*/  RET.REL.NODEC R2 `(matmul_kernel) ;  /* 0xfffffefc02e47950 */ /* 0x000fea0003c3ffff */
.L_x_17:
[----:B------:R-:W-:-:S00]  /*10070*/  BRA `(.L_x_17) ;  /* 0xfffffffc00fc7947 */ /* 0x000fc0000383ffff */
[----:B------:R-:W-:-:S00]  /*10080*/  NOP ;  /* 0x0000000000007918 */ /* 0x000fc00000000000 */
[----:B------:R-:W-:-:S00]  /*10090*/  NOP ;  /* 0x0000000000007918 */ /* 0x000fc00000000000 */
[----:B------:R-:W-:-:S00]  /*100a0*/  NOP ;  /* 0x0000000000007918 */ /* 0x000fc00000000000 */
[----:B------:R-:W-:-:S00]  /*100b0*/  NOP ;  /* 0x0000000000007918 */ /* 0x000fc00000000000 */
[----:B------:R-:W-:-:S00]  /*100c0*/  NOP ;  /* 0x0000000000007918 */ /* 0x000fc00000000000 */
[----:B------:R-:W-:-:S00]  /*100d0*/  NOP ;  /* 0x0000000000007918 */ /* 0x000fc00000000000 */
[----:B------:R-:W-:-:S00]  /*100e0*/  NOP ;  /* 0x0000000000007918 */ /* 0x000fc00000000000 */
[----:B------:R-:W-:-:S00]  /*100f0*/  NOP ;  /* 0x0000000000007918 */ /* 0x000fc00000000000 */
.L_x_20:


//--------------------- .nv.shared.matmul_kernel  --------------------------
	.section	.nv.shared.matmul_kernel,"aw",@nobits
	.sectionflags	@""
	.align	16
	.zero		1024


//--------------------- .nv.shared.reserved.0     --------------------------
	.section	.nv.shared.reserved.0,"aw",@nobits
	.align	8
	.weak		__nv_reservedSMEM_offset_0_alias
	.size		__nv_reservedSMEM_offset_0_alias, 0, 64
	.other		__nv_reservedSMEM_offset_0_alias,@"STO_CUDA_RESERVED_SHARED STV_DEFAULT"
__nv_reservedSMEM_offset_0_alias:
	.zero		0
.nv.shared.reserved.0:
	.zero		64
	.weak		__nv_reservedSMEM_allocation_phase
	.type		__nv_reservedSMEM_allocation_phase,@object
	.size		__nv_reservedSMEM_allocation_phase,(.L_0 - __nv_reservedSMEM_allocation_phase)
__nv_reservedSMEM_allocation_phase:
	.zero		1
.L_0:
	.zero		7
	.weak		__nv_reservedSMEM_devtool_atexit_pc
	.type		__nv_reservedSMEM_devtool_atexit_pc,@object
	.size		__nv_reservedSMEM_devtool_atexit_pc,(__nv_reservedSMEM_allocation_mask - __nv_reservedSMEM_devtool_atexit_pc)
__nv_reservedSMEM_devtool_atexit_pc:
	.zero		8
	.weak		__nv_reservedSMEM_allocation_mask
	.type		__nv_reservedSMEM_allocation_mask,@object
	.size		__nv_reservedSMEM_allocation_mask,(.L_2 - __nv_reservedSMEM_allocation_mask)
__nv_reservedSMEM_allocation_mask:
	.zero		4
.L_2:


//--------------------- .nv.constant0.matmul_kernel --------------------------
	.section	.nv.constant0.matmul_kernel,"a",@progbits
	.sectionflags	@""
	.align	4
.nv.constant0.matmul_kernel:
	.zero		976


//--------------------- SYMBOLS --------------------------

	.type		.nv.reservedSmem.offset0,@object
	.size		.nv.reservedSmem.offset0,0x4
	.type		.nv.reservedSmem.cap,@object
	.size		.nv.reservedSmem.cap,0x4
